	.headerflags	@"EF_CUDA_TEXMODE_UNIFIED EF_CUDA_64BIT_ADDRESS EF_CUDA_SM75 EF_CUDA_VIRTUAL_SM(EF_CUDA_SM75)"
	.elftype	@"ET_EXEC"


//--------------------- .nv.info                  --------------------------
	.section	.nv.info,"",@"SHT_CUDA_INFO"
	.align	4


	//----- nvinfo : EIATTR_REGCOUNT
	.align		4
        /*0000*/ 	.byte	0x04, 0x2f
        /*0002*/ 	.short	(.L_1 - .L_0)
	.align		4
.L_0:
        /*0004*/ 	.word	index@(subComputation)
        /*0008*/ 	.word	0x0000002a


	//----- nvinfo : EIATTR_MAX_STACK_SIZE
	.align		4
.L_1:
        /*000c*/ 	.byte	0x04, 0x23
        /*000e*/ 	.short	(.L_3 - .L_2)
	.align		4
.L_2:
        /*0010*/ 	.word	index@($subComputation$__internal_accurate_pow)
        /*0014*/ 	.word	0x00000000


	//----- nvinfo : EIATTR_MIN_STACK_SIZE
	.align		4
.L_3:
        /*0018*/ 	.byte	0x04, 0x12
        /*001a*/ 	.short	(.L_5 - .L_4)
	.align		4
.L_4:
        /*001c*/ 	.word	index@($subComputation$__internal_accurate_pow)
        /*0020*/ 	.word	0x00000000


	//----- nvinfo : EIATTR_FRAME_SIZE
	.align		4
.L_5:
        /*0024*/ 	.byte	0x04, 0x11
        /*0026*/ 	.short	(.L_7 - .L_6)
	.align		4
.L_6:
        /*0028*/ 	.word	index@($subComputation$__internal_accurate_pow)
        /*002c*/ 	.word	0x00000000


	//----- nvinfo : EIATTR_MAX_STACK_SIZE
	.align		4
.L_7:
        /*0030*/ 	.byte	0x04, 0x23
        /*0032*/ 	.short	(.L_9 - .L_8)
	.align		4
.L_8:
        /*0034*/ 	.word	index@($subComputation$__cuda_sm3x_div_rn_noftz_f32_slowpath)
        /*0038*/ 	.word	0x00000000


	//----- nvinfo : EIATTR_MIN_STACK_SIZE
	.align		4
.L_9:
        /*003c*/ 	.byte	0x04, 0x12
        /*003e*/ 	.short	(.L_11 - .L_10)
	.align		4
.L_10:
        /*0040*/ 	.word	index@($subComputation$__cuda_sm3x_div_rn_noftz_f32_slowpath)
        /*0044*/ 	.word	0x00000000


	//----- nvinfo : EIATTR_FRAME_SIZE
	.align		4
.L_11:
        /*0048*/ 	.byte	0x04, 0x11
        /*004a*/ 	.short	(.L_13 - .L_12)
	.align		4
.L_12:
        /*004c*/ 	.word	index@($subComputation$__cuda_sm3x_div_rn_noftz_f32_slowpath)
        /*0050*/ 	.word	0x00000000


	//----- nvinfo : EIATTR_MAX_STACK_SIZE
	.align		4
.L_13:
        /*0054*/ 	.byte	0x04, 0x23
        /*0056*/ 	.short	(.L_15 - .L_14)
	.align		4
.L_14:
        /*0058*/ 	.word	index@($subComputation$__cuda_sm3x_div_rn_noftz_f32)
        /*005c*/ 	.word	0x00000000


	//----- nvinfo : EIATTR_MIN_STACK_SIZE
	.align		4
.L_15:
        /*0060*/ 	.byte	0x04, 0x12
        /*0062*/ 	.short	(.L_17 - .L_16)
	.align		4
.L_16:
        /*0064*/ 	.word	index@($subComputation$__cuda_sm3x_div_rn_noftz_f32)
        /*0068*/ 	.word	0x00000000


	//----- nvinfo : EIATTR_FRAME_SIZE
	.align		4
.L_17:
        /*006c*/ 	.byte	0x04, 0x11
        /*006e*/ 	.short	(.L_19 - .L_18)
	.align		4
.L_18:
        /*0070*/ 	.word	index@($subComputation$__cuda_sm3x_div_rn_noftz_f32)
        /*0074*/ 	.word	0x00000000


	//----- nvinfo : EIATTR_MAX_STACK_SIZE
	.align		4
.L_19:
        /*0078*/ 	.byte	0x04, 0x23
        /*007a*/ 	.short	(.L_21 - .L_20)
	.align		4
.L_20:
        /*007c*/ 	.word	index@($subComputation$__cuda_sm20_rcp_rn_f32_slowpath)
        /*0080*/ 	.word	0x00000000


	//----- nvinfo : EIATTR_MIN_STACK_SIZE
	.align		4
.L_21:
        /*0084*/ 	.byte	0x04, 0x12
        /*0086*/ 	.short	(.L_23 - .L_22)
	.align		4
.L_22:
        /*0088*/ 	.word	index@($subComputation$__cuda_sm20_rcp_rn_f32_slowpath)
        /*008c*/ 	.word	0x00000000


	//----- nvinfo : EIATTR_FRAME_SIZE
	.align		4
.L_23:
        /*0090*/ 	.byte	0x04, 0x11
        /*0092*/ 	.short	(.L_25 - .L_24)
	.align		4
.L_24:
        /*0094*/ 	.word	index@($subComputation$__cuda_sm20_rcp_rn_f32_slowpath)
        /*0098*/ 	.word	0x00000000


	//----- nvinfo : EIATTR_MAX_STACK_SIZE
	.align		4
.L_25:
        /*009c*/ 	.byte	0x04, 0x23
        /*009e*/ 	.short	(.L_27 - .L_26)
	.align		4
.L_26:
        /*00a0*/ 	.word	index@(subComputation)
        /*00a4*/ 	.word	0x00000000


	//----- nvinfo : EIATTR_MIN_STACK_SIZE
	.align		4
.L_27:
        /*00a8*/ 	.byte	0x04, 0x12
        /*00aa*/ 	.short	(.L_29 - .L_28)
	.align		4
.L_28:
        /*00ac*/ 	.word	index@(subComputation)
        /*00b0*/ 	.word	0x00000000


	//----- nvinfo : EIATTR_FRAME_SIZE
	.align		4
.L_29:
        /*00b4*/ 	.byte	0x04, 0x11
        /*00b6*/ 	.short	(.L_31 - .L_30)
	.align		4
.L_30:
        /*00b8*/ 	.word	index@(subComputation)
        /*00bc*/ 	.word	0x00000000
.L_31:


//--------------------- .nv.info.subComputation   --------------------------
	.section	.nv.info.subComputation,"",@"SHT_CUDA_INFO"
	.align	4


	//----- nvinfo : EIATTR_SW_WAR
	.align		4
        /*0000*/ 	.byte	0x04, 0x36
        /*0002*/ 	.short	(.L_33 - .L_32)
.L_32:
        /*0004*/ 	.word	0x00000001


	//----- nvinfo : EIATTR_CUDA_API_VERSION
	.align		4
.L_33:
        /*0008*/ 	.byte	0x04, 0x37
        /*000a*/ 	.short	(.L_35 - .L_34)
.L_34:
        /*000c*/ 	.word	0x0000006f


	//----- nvinfo : EIATTR_PARAM_CBANK
	.align		4
.L_35:
        /*0010*/ 	.byte	0x04, 0x0a
        /*0012*/ 	.short	(.L_37 - .L_36)
	.align		4
.L_36:
        /*0014*/ 	.word	index@(.nv.constant0.subComputation)
        /*0018*/ 	.short	0x0160
        /*001a*/ 	.short	0x0060


	//----- nvinfo : EIATTR_CBANK_PARAM_SIZE
	.align		4
.L_37:
        /*001c*/ 	.byte	0x03, 0x19
        /*001e*/ 	.short	0x0060


	//----- nvinfo : EIATTR_KPARAM_INFO
	.align		4
        /*0020*/ 	.byte	0x04, 0x17
        /*0022*/ 	.short	(.L_39 - .L_38)
.L_38:
        /*0024*/ 	.word	0x00000000
        /*0028*/ 	.short	0x000d
        /*002a*/ 	.short	0x005c
        /*002c*/ 	.byte	0x00, 0xf0, 0x11, 0x00


	//----- nvinfo : EIATTR_KPARAM_INFO
	.align		4
.L_39:
        /*0030*/ 	.byte	0x04, 0x17
        /*0032*/ 	.short	(.L_41 - .L_40)
.L_40:
        /*0034*/ 	.word	0x00000000
        /*0038*/ 	.short	0x000c
        /*003a*/ 	.short	0x0058
        /*003c*/ 	.byte	0x00, 0xf0, 0x11, 0x00


	//----- nvinfo : EIATTR_KPARAM_INFO
	.align		4
.L_41:
        /*0040*/ 	.byte	0x04, 0x17
        /*0042*/ 	.short	(.L_43 - .L_42)
.L_42:
        /*0044*/ 	.word	0x00000000
        /*0048*/ 	.short	0x000b
        /*004a*/ 	.short	0x0054
        /*004c*/ 	.byte	0x00, 0xf0, 0x11, 0x00


	//----- nvinfo : EIATTR_KPARAM_INFO
	.align		4
.L_43:
        /*0050*/ 	.byte	0x04, 0x17
        /*0052*/ 	.short	(.L_45 - .L_44)
.L_44:
        /*0054*/ 	.word	0x00000000
        /*0058*/ 	.short	0x000a
        /*005a*/ 	.short	0x0050
        /*005c*/ 	.byte	0x00, 0xf0, 0x11, 0x00


	//----- nvinfo : EIATTR_KPARAM_INFO
	.align		4
.L_45:
        /*0060*/ 	.byte	0x04, 0x17
        /*0062*/ 	.short	(.L_47 - .L_46)
.L_46:
        /*0064*/ 	.word	0x00000000
        /*0068*/ 	.short	0x0009
        /*006a*/ 	.short	0x0048
        /*006c*/ 	.byte	0x00, 0xf0, 0x21, 0x00


	//----- nvinfo : EIATTR_KPARAM_INFO
	.align		4
.L_47:
        /*0070*/ 	.byte	0x04, 0x17
        /*0072*/ 	.short	(.L_49 - .L_48)
.L_48:
        /*0074*/ 	.word	0x00000000
        /*0078*/ 	.short	0x0008
        /*007a*/ 	.short	0x0040
        /*007c*/ 	.byte	0x00, 0xf0, 0x21, 0x00


	//----- nvinfo : EIATTR_KPARAM_INFO
	.align		4
.L_49:
        /*0080*/ 	.byte	0x04, 0x17
        /*0082*/ 	.short	(.L_51 - .L_50)
.L_50:
        /*0084*/ 	.word	0x00000000
        /*0088*/ 	.short	0x0007
        /*008a*/ 	.short	0x0038
        /*008c*/ 	.byte	0x00, 0xf0, 0x21, 0x00


	//----- nvinfo : EIATTR_KPARAM_INFO
	.align		4
.L_51:
        /*0090*/ 	.byte	0x04, 0x17
        /*0092*/ 	.short	(.L_53 - .L_52)
.L_52:
        /*0094*/ 	.word	0x00000000
        /*0098*/ 	.short	0x0006
        /*009a*/ 	.short	0x0030
        /*009c*/ 	.byte	0x00, 0xf0, 0x21, 0x00


	//----- nvinfo : EIATTR_KPARAM_INFO
	.align		4
.L_53:
        /*00a0*/ 	.byte	0x04, 0x17
        /*00a2*/ 	.short	(.L_55 - .L_54)
.L_54:
        /*00a4*/ 	.word	0x00000000
        /*00a8*/ 	.short	0x0005
        /*00aa*/ 	.short	0x0028
        /*00ac*/ 	.byte	0x00, 0xf0, 0x21, 0x00


	//----- nvinfo : EIATTR_KPARAM_INFO
	.align		4
.L_55:
        /*00b0*/ 	.byte	0x04, 0x17
        /*00b2*/ 	.short	(.L_57 - .L_56)
.L_56:
        /*00b4*/ 	.word	0x00000000
        /*00b8*/ 	.short	0x0004
        /*00ba*/ 	.short	0x0020
        /*00bc*/ 	.byte	0x00, 0xf0, 0x21, 0x00


	//----- nvinfo : EIATTR_KPARAM_INFO
	.align		4
.L_57:
        /*00c0*/ 	.byte	0x04, 0x17
        /*00c2*/ 	.short	(.L_59 - .L_58)
.L_58:
        /*00c4*/ 	.word	0x00000000
        /*00c8*/ 	.short	0x0003
        /*00ca*/ 	.short	0x0018
        /*00cc*/ 	.byte	0x00, 0xf0, 0x21, 0x00


	//----- nvinfo : EIATTR_KPARAM_INFO
	.align		4
.L_59:
        /*00d0*/ 	.byte	0x04, 0x17
        /*00d2*/ 	.short	(.L_61 - .L_60)
.L_60:
        /*00d4*/ 	.word	0x00000000
        /*00d8*/ 	.short	0x0002
        /*00da*/ 	.short	0x0010
        /*00dc*/ 	.byte	0x00, 0xf0, 0x21, 0x00


	//----- nvinfo : EIATTR_KPARAM_INFO
	.align		4
.L_61:
        /*00e0*/ 	.byte	0x04, 0x17
        /*00e2*/ 	.short	(.L_63 - .L_62)
.L_62:
        /*00e4*/ 	.word	0x00000000
        /*00e8*/ 	.short	0x0001
        /*00ea*/ 	.short	0x0008
        /*00ec*/ 	.byte	0x00, 0xf0, 0x21, 0x00


	//----- nvinfo : EIATTR_KPARAM_INFO
	.align		4
.L_63:
        /*00f0*/ 	.byte	0x04, 0x17
        /*00f2*/ 	.short	(.L_65 - .L_64)
.L_64:
        /*00f4*/ 	.word	0x00000000
        /*00f8*/ 	.short	0x0000
        /*00fa*/ 	.short	0x0000
        /*00fc*/ 	.byte	0x00, 0xf0, 0x21, 0x00


	//----- nvinfo : EIATTR_MAXREG_COUNT
	.align		4
.L_65:
        /*0100*/ 	.byte	0x03, 0x1b
        /*0102*/ 	.short	0x00ff


	//----- nvinfo : EIATTR_EXIT_INSTR_OFFSETS
	.align		4
        /*0104*/ 	.byte	0x04, 0x1c
        /*0106*/ 	.short	(.L_67 - .L_66)


	//   ....[0]....
.L_66:
        /*0108*/ 	.word	0x000015b0


	//----- nvinfo : EIATTR_CRS_STACK_SIZE
	.align		4
.L_67:
        /*010c*/ 	.byte	0x04, 0x1e
        /*010e*/ 	.short	(.L_69 - .L_68)
.L_68:
        /*0110*/ 	.word	0x00000000
.L_69:


//--------------------- .nv.rel.action            --------------------------
	.section	.nv.rel.action,"",@"SHT_CUDA_RELOCINFO"
	.align	8
	.sectionentsize	8
        /*0000*/ 	.byte	0x4b, 0x00, 0x00, 0x00, 0x00, 0x00, 0x00, 0x00, 0x00, 0x02, 0x02, 0x08, 0x10, 0x0a, 0x2f, 0x22
        /* <DEDUP_REMOVED lines=12> */


//--------------------- .nv.constant2.subComputation --------------------------
	.section	.nv.constant2.subComputation,"a",@progbits
	.align	4
.nv.constant2.subComputation:
        /* <DEDUP_REMOVED lines=10> */


//--------------------- .nv.constant0.subComputation --------------------------
	.section	.nv.constant0.subComputation,"a",@progbits
	.align	4
.nv.constant0.subComputation:
	.zero		448


//--------------------- .text.subComputation      --------------------------
	.section	.text.subComputation,"ax",@progbits
	.sectionflags	@"SHF_BARRIERS=1"
	.sectioninfo	@"SHI_REGISTERS=42"
	.align	128
        .global         subComputation
        .type           subComputation,@function
        .size           subComputation,(.L_x_53 - subComputation)
        .other          subComputation,@"STO_CUDA_ENTRY STV_DEFAULT"
subComputation:
.text.subComputation:
[----:B------:R-:W-:-:S08]  /*0000*/  IMAD.MOV.U32 R1, RZ, RZ, c[0x0][0x28] ;  /* 0x00000a00ff017624 */ /* 0x000fd000078e00ff */
[----:B------:R-:W0:Y:S01]  /*0010*/  I2F.U32.RP R0, c[0x0][0x0] ;  /* 0x0000000000007b06 */ /* 0x000e220000209000 */
[----:B------:R-:W1:Y:S01]  /*0020*/  S2R R5, SR_CTAID.X ;  /* 0x0000000000057919 */ /* 0x000e620000002500 */
[----:B------:R-:W-:Y:S01]  /*0030*/  IMAD.MOV.U32 R2, RZ, RZ, RZ ;  /* 0x000000ffff027224 */ /* 0x000fe200078e00ff */
[----:B------:R-:W-:Y:S01]  /*0040*/  ISETP.NE.U32.AND P1, PT, RZ, c[0x0][0x0], PT ;  /* 0x00000000ff007a0c */ /* 0x000fe20003f25070 */
[----:B------:R-:W-:Y:S01]  /*0050*/  IMAD.MOV.U32 R11, RZ, RZ, 0x4 ;  /* 0x00000004ff0b7424 */ /* 0x000fe200078e00ff */
[----:B------:R-:W1:Y:S01]  /*0060*/  S2R R28, SR_TID.X ;  /* 0x00000000001c7919 */ /* 0x000e620000002100 */
[----:B------:R-:W-:Y:S01]  /*0070*/  BMOV.32.CLEAR RZ, B0 ;  /* 0x0000000000ff7355 */ /* 0x000fe20000100000 */
[----:B------:R-:W-:Y:S01]  /*0080*/  BSSY B0, `(.L_x_0) ;  /* 0x0000029000007945 */ /* 0x000fe20003800000 */
[----:B0-----:R-:W0:Y:S02]  /*0090*/  MUFU.RCP R0, R0 ;  /* 0x0000000000007308 */ /* 0x001e240000001000 */
[----:B0-----:R-:W-:-:S06]  /*00a0*/  IADD3 R3, R0, 0xffffffe, RZ ;  /* 0x0ffffffe00037810 */ /* 0x001fcc0007ffe0ff */
[----:B------:R-:W0:Y:S02]  /*00b0*/  F2I.FTZ.U32.TRUNC.NTZ R3, R3 ;  /* 0x0000000300037305 */ /* 0x000e24000021f000 */
[----:B0-----:R-:W-:-:S04]  /*00c0*/  IMAD.MOV R7, RZ, RZ, -R3 ;  /* 0x000000ffff077224 */ /* 0x001fc800078e0a03 */
[----:B------:R-:W-:-:S04]  /*00d0*/  IMAD R7, R7, c[0x0][0x0], RZ ;  /* 0x0000000007077a24 */ /* 0x000fc800078e02ff */
[----:B------:R-:W-:-:S04]  /*00e0*/  IMAD.HI.U32 R7, R3, R7, R2 ;  /* 0x0000000703077227 */ /* 0x000fc800078e0002 */
[----:B-1----:R-:W-:-:S04]  /*00f0*/  IMAD R2, R5, c[0x0][0x0], R28 ;  /* 0x0000000005027a24 */ /* 0x002fc800078e021c */
[----:B------:R-:W-:-:S06]  /*0100*/  IMAD.HI.U32 R7, R7, R2, RZ ;  /* 0x0000000207077227 */ /* 0x000fcc00078e00ff */
[----:B------:R-:W-:-:S04]  /*0110*/  IMAD.MOV R7, RZ, RZ, -R7 ;  /* 0x000000ffff077224 */ /* 0x000fc800078e0a07 */
[----:B------:R-:W-:Y:S02]  /*0120*/  IMAD R3, R7, c[0x0][0x0], R2 ;  /* 0x0000000007037a24 */ /* 0x000fe400078e0202 */
[----:B------:R-:W-:-:S03]  /*0130*/  IMAD R7, R5, c[0x0][0x1b4], RZ ;  /* 0x00006d0005077a24 */ /* 0x000fc600078e02ff */
[----:B------:R-:W-:Y:S01]  /*0140*/  ISETP.GE.U32.AND P0, PT, R3, c[0x0][0x0], PT ;  /* 0x0000000003007a0c */ /* 0x000fe20003f06070 */
[----:B------:R-:W-:-:S04]  /*0150*/  IMAD R0, R7, c[0x0][0x1b0], R28 ;  /* 0x00006c0007007a24 */ /* 0x000fc800078e021c */
[----:B------:R-:W-:Y:S01]  /*0160*/  IMAD.WIDE R8, R0, R11, c[0x0][0x190] ;  /* 0x0000640000087625 */ /* 0x000fe200078e020b */
[----:B------:R-:W-:-:S03]  /*0170*/  SHF.R.S32.HI R15, RZ, 0x1f, R0 ;  /* 0x0000001fff0f7819 */ /* 0x000fc60000011400 */
[----:B------:R-:W-:-:S03]  /*0180*/  IMAD.WIDE R10, R0, R11, c[0x0][0x198] ;  /* 0x00006600000a7625 */ /* 0x000fc600078e020b */
[----:B------:R-:W-:Y:S01]  /*0190*/  @P0 IADD3 R3, R3, -c[0x0][0x0], RZ ;  /* 0x8000000003030a10 */ /* 0x000fe20007ffe0ff */
[----:B------:R0:W-:Y:S03]  /*01a0*/  STG.E.SYS [R8], RZ ;  /* 0x000000ff08007386 */ /* 0x0001e6000010e900 */
[C---:B------:R-:W-:Y:S01]  /*01b0*/  ISETP.GE.U32.AND P0, PT, R3.reuse, c[0x0][0x0], PT ;  /* 0x0000000003007a0c */ /* 0x040fe20003f06070 */
[----:B------:R0:W-:Y:S11]  /*01c0*/  STG.E.SYS [R10], RZ ;  /* 0x000000ff0a007386 */ /* 0x0001f6000010e900 */
[----:B------:R-:W-:-:S02]  /*01d0*/  @P0 IADD3 R3, R3, -c[0x0][0x0], RZ ;  /* 0x8000000003030a10 */ /* 0x000fc40007ffe0ff */
[----:B------:R-:W-:Y:S02]  /*01e0*/  ISETP.NE.AND P0, PT, R2, RZ, PT ;  /* 0x000000ff0200720c */ /* 0x000fe40003f05270 */
[----:B------:R-:W-:-:S04]  /*01f0*/  @!P1 LOP3.LUT R3, RZ, c[0x0][0x0], RZ, 0x33, !PT ;  /* 0x00000000ff039a12 */ /* 0x000fc800078e33ff */
[----:B------:R-:W-:Y:S01]  /*0200*/  ISETP.EQ.OR P0, PT, R3, RZ, !P0 ;  /* 0x000000ff0300720c */ /* 0x000fe20004702670 */
[----:B------:R-:W-:-:S11]  /*0210*/  IMAD.MOV.U32 R3, RZ, RZ, RZ ;  /* 0x000000ffff037224 */ /* 0x000fd600078e00ff */
[----:B------:R-:W-:Y:S05]  /*0220*/  @!P0 BRA `(.L_x_1) ;  /* 0x000000e000008947 */ /* 0x000fea0003800000 */
[----:B0-----:R-:W0:Y:S02]  /*0230*/  I2F R3, c[0x0][0x1b4] ;  /* 0x00006d0000037b06 */ /* 0x001e240000201400 */
[----:B0-----:R-:W-:-:S04]  /*0240*/  IADD3 R4, R3, 0x1800000, RZ ;  /* 0x0180000003047810 */ /* 0x001fc80007ffe0ff */
[----:B------:R-:W-:-:S04]  /*0250*/  LOP3.LUT R4, R4, 0x7f800000, RZ, 0xc0, !PT ;  /* 0x7f80000004047812 */ /* 0x000fc800078ec0ff */
[----:B------:R-:W-:-:S12]  /*0260*/  ISETP.GT.U32.AND P1, PT, R4, 0x1ffffff, PT ;  /* 0x01ffffff0400780c */ /* 0x000fd80003f24070 */
[----:B------:R-:W-:Y:S05]  /*0270*/  @P1 BRA `(.L_x_2) ;  /* 0x0000005000001947 */ /* 0x000fea0003800000 */
[----:B------:R-:W-:Y:S01]  /*0280*/  IMAD.MOV.U32 R13, RZ, RZ, R3 ;  /* 0x000000ffff0d7224 */ /* 0x000fe200078e0003 */
[----:B------:R-:W-:-:S08]  /*0290*/  MOV R10, 0x2b0 ;  /* 0x000002b0000a7802 */ /* 0x000fd00000000f00 */
[----:B------:R-:W-:Y:S05]  /*02a0*/  CALL.REL.NOINC `($subComputation$__cuda_sm20_rcp_rn_f32_slowpath) ;  /* 0x0000131000007944 */ /* 0x000fea0003c00000 */
[----:B------:R-:W-:Y:S01]  /*02b0*/  IMAD.MOV.U32 R3, RZ, RZ, R4 ;  /* 0x000000ffff037224 */ /* 0x000fe200078e0004 */
[----:B------:R-:W-:Y:S07]  /*02c0*/  BRA `(.L_x_1) ;  /* 0x0000004000007947 */ /* 0x000fee0003800000 */
.L_x_2:
[----:B------:R-:W0:Y:S02]  /*02d0*/  MUFU.RCP R4, R3 ;  /* 0x0000000300047308 */ /* 0x000e240000001000 */
[----:B0-----:R-:W-:-:S04]  /*02e0*/  FFMA R6, R3, R4, -1 ;  /* 0xbf80000003067423 */ /* 0x001fc80000000004 */
[----:B------:R-:W-:-:S04]  /*02f0*/  FADD.FTZ R9, -R6, -RZ ;  /* 0x800000ff06097221 */ /* 0x000fc80000010100 */
[----:B------:R-:W-:-:S08]  /*0300*/  FFMA R3, R4, R9, R4 ;  /* 0x0000000904037223 */ /* 0x000fd00000000004 */
.L_x_1:
[----:B0-----:R-:W-:Y:S05]  /*0310*/  BSYNC B0 ;  /* 0x0000000000007941 */ /* 0x001fea0003800000 */
.L_x_0:
[----:B------:R-:W-:Y:S01]  /*0320*/  LEA R8, P1, R0, c[0x0][0x1a0], 0x2 ;  /* 0x0000680000087a11 */ /* 0x000fe200078210ff */
[----:B------:R-:W-:Y:S01]  /*0330*/  BMOV.32.CLEAR RZ, B1 ;  /* 0x0000000001ff7355 */ /* 0x000fe20000100000 */
[----:B------:R-:W-:Y:S01]  /*0340*/  IADD3 R31, -R28, 0x1, RZ ;  /* 0x000000011c1f7810 */ /* 0x000fe20007ffe1ff */
[----:B------:R-:W-:Y:S01]  /*0350*/  BSSY B1, `(.L_x_3) ;  /* 0x0000115000017945 */ /* 0x000fe20003800000 */
[----:B------:R-:W-:Y:S02]  /*0360*/  LEA.HI.X R9, R0, c[0x0][0x1a4], R15, 0x2, P1 ;  /* 0x0000690000097a11 */ /* 0x000fe400008f140f */
[----:B------:R-:W-:-:S06]  /*0370*/  ISETP.GE.AND P1, PT, R31, c[0x0][0x1b4], PT ;  /* 0x00006d001f007a0c */ /* 0x000fcc0003f26270 */
[----:B------:R0:W-:Y:S06]  /*0380*/  STG.E.SYS [R8], R3 ;  /* 0x0000000308007386 */ /* 0x0001ec000010e900 */
[----:B------:R-:W-:Y:S05]  /*0390*/  @P1 BRA `(.L_x_4) ;  /* 0x0000110000001947 */ /* 0x000fea0003800000 */
[----:B------:R-:W1:Y:S01]  /*03a0*/  I2F R13, c[0x0][0x1b4] ;  /* 0x00006d00000d7b06 */ /* 0x000e620000201400 */
[----:B------:R-:W-:-:S05]  /*03b0*/  IMAD.SHL.U32 R2, R2, 0x2, RZ ;  /* 0x0000000202027824 */ /* 0x000fca00078e00ff */
[----:B0-----:R-:W-:Y:S02]  /*03c0*/  SHF.R.S32.HI R3, RZ, 0x1f, R2 ;  /* 0x0000001fff037819 */ /* 0x001fe40000011402 */
[----:B-1----:R-:W-:-:S04]  /*03d0*/  IADD3 R0, R13, 0x1800000, RZ ;  /* 0x018000000d007810 */ /* 0x002fc80007ffe0ff */
[----:B------:R-:W-:-:S04]  /*03e0*/  LOP3.LUT R0, R0, 0x7f800000, RZ, 0xc0, !PT ;  /* 0x7f80000000007812 */ /* 0x000fc800078ec0ff */
[----:B------:R-:W-:-:S12]  /*03f0*/  ISETP.GT.U32.AND P1, PT, R0, 0x1ffffff, PT ;  /* 0x01ffffff0000780c */ /* 0x000fd80003f24070 */
[----:B------:R-:W-:Y:S05]  /*0400*/  @P1 BRA `(.L_x_5) ;  /* 0x0000004000001947 */ /* 0x000fea0003800000 */
[----:B------:R-:W-:-:S08]  /*0410*/  MOV R10, 0x430 ;  /* 0x00000430000a7802 */ /* 0x000fd00000000f00 */
[----:B------:R-:W-:Y:S05]  /*0420*/  CALL.REL.NOINC `($subComputation$__cuda_sm20_rcp_rn_f32_slowpath) ;  /* 0x0000119000007944 */ /* 0x000fea0003c00000 */
[----:B------:R-:W-:Y:S01]  /*0430*/  IMAD.MOV.U32 R30, RZ, RZ, R4 ;  /* 0x000000ffff1e7224 */ /* 0x000fe200078e0004 */
[----:B------:R-:W-:Y:S07]  /*0440*/  BRA `(.L_x_6) ;  /* 0x0000004000007947 */ /* 0x000fee0003800000 */
.L_x_5:
[----:B------:R-:W0:Y:S02]  /*0450*/  MUFU.RCP R30, R13 ;  /* 0x0000000d001e7308 */ /* 0x000e240000001000 */
[----:B0-----:R-:W-:-:S04]  /*0460*/  FFMA R0, R13, R30, -1 ;  /* 0xbf8000000d007423 */ /* 0x001fc8000000001e */
[----:B------:R-:W-:-:S04]  /*0470*/  FADD.FTZ R9, -R0, -RZ ;  /* 0x800000ff00097221 */ /* 0x000fc80000010100 */
[----:B------:R-:W-:-:S08]  /*0480*/  FFMA R30, R30, R9, R30 ;  /* 0x000000091e1e7223 */ /* 0x000fd0000000001e */
.L_x_6:
[----:B------:R-:W-:Y:S01]  /*0490*/  IMAD R5, R5, c[0x0][0x0], RZ ;  /* 0x0000000005057a24 */ /* 0x000fe200078e02ff */
[----:B------:R-:W-:Y:S01]  /*04a0*/  UMOV UR4, 0x1 ;  /* 0x0000000100047882 */ /* 0x000fe20000000000 */
[----:B------:R-:W-:Y:S01]  /*04b0*/  IMAD R27, R7, c[0x0][0x1b0], RZ ;  /* 0x00006c00071b7a24 */ /* 0x000fe200078e02ff */
[----:B------:R-:W-:Y:S01]  /*04c0*/  ULDC UR5, c[0x0][0x0] ;  /* 0x0000000000057ab9 */ /* 0x000fe20000000800 */
[C---:B------:R-:W-:Y:S01]  /*04d0*/  IADD3 R0, -R28.reuse, 0x1, RZ ;  /* 0x000000011c007810 */ /* 0x040fe20007ffe1ff */
[----:B------:R-:W-:Y:S01]  /*04e0*/  UIADD3 UR4, UR4, -UR5, URZ ;  /* 0x8000000504047290 */ /* 0x000fe2000fffe03f */
[----:B------:R-:W-:Y:S01]  /*04f0*/  LEA R5, R5, 0x2, 0x1 ;  /* 0x0000000205057811 */ /* 0x000fe200078e08ff */
[----:B------:R-:W-:Y:S01]  /*0500*/  IMAD.IADD R29, R27, 0x1, R28 ;  /* 0x000000011b1d7824 */ /* 0x000fe200078e021c */
[----:B------:R-:W-:-:S03]  /*0510*/  IADD3 R7, -R28, 0x1, R7 ;  /* 0x000000011c077810 */ /* 0x000fc60007ffe107 */
[----:B------:R-:W-:Y:S02]  /*0520*/  IMAD R27, R28, UR4, R27 ;  /* 0x000000041c1b7c24 */ /* 0x000fe4000f8e021b */
[----:B------:R-:W-:Y:S02]  /*0530*/  IMAD R29, R0, c[0x0][0x0], R29 ;  /* 0x00000000001d7a24 */ /* 0x000fe400078e021d */
[----:B------:R-:W-:Y:S02]  /*0540*/  IMAD R28, R28, -0x2, R5 ;  /* 0xfffffffe1c1c7824 */ /* 0x000fe400078e0205 */
[----:B------:R-:W-:-:S08]  /*0550*/  IMAD R26, R7, c[0x0][0x1b0], RZ ;  /* 0x00006c00071a7a24 */ /* 0x000fd000078e02ff */
.L_x_29:
[----:B------:R-:W-:Y:S01]  /*0560*/  ISETP.GE.AND P1, PT, R31, 0x1, PT ;  /* 0x000000011f00780c */ /* 0x000fe20003f26270 */
[----:B------:R-:W-:Y:S01]  /*0570*/  BMOV.32.CLEAR RZ, B0 ;  /* 0x0000000000ff7355 */ /* 0x000fe20000100000 */
[----:B------:R-:W-:Y:S10]  /*0580*/  BSSY B0, `(.L_x_7) ;  /* 0x00000e8000007945 */ /* 0x000ff40003800000 */
[----:B0-----:R-:W-:Y:S05]  /*0590*/  @!P1 BRA `(.L_x_8) ;  /* 0x00000e6000009947 */ /* 0x001fea0003800000 */
[----:B------:R-:W-:Y:S02]  /*05a0*/  ULDC.64 UR4, c[0x0][0x160] ;  /* 0x0000580000047ab9 */ /* 0x000fe40000000a00 */
[----:B------:R-:W2:Y:S02]  /*05b0*/  LDG.E.U8.SYS R25, [R2.64+UR4] ;  /* 0x0000000402197981 */ /* 0x000ea4000c1ee100 */
[----:B--2---:R-:W-:-:S04]  /*05c0*/  PRMT R0, R25, 0x9910, RZ ;  /* 0x0000991019007816 */ /* 0x004fc800000000ff */
[----:B------:R-:W-:-:S12]  /*05d0*/  ISETP.NE.AND P1, PT, R0, 0x58, PT ;  /* 0x000000580000780c */ /* 0x000fd80003f25270 */
[----:B------:R-:W-:Y:S05]  /*05e0*/  @!P1 BRA `(.L_x_8) ;  /* 0x00000e1000009947 */ /* 0x000fea0003800000 */
[----:B------:R-:W-:Y:S05]  /*05f0*/  @P0 BRA `(.L_x_9) ;  /* 0x00000d9000000947 */ /* 0x000fea0003800000 */
[----:B------:R-:W-:Y:S02]  /*0600*/  ULDC.64 UR4, c[0x0][0x168] ;  /* 0x00005a0000047ab9 */ /* 0x000fe40000000a00 */
[----:B------:R-:W2:Y:S01]  /*0610*/  LDG.E.S8.SYS R33, [R2.64+UR4] ;  /* 0x0000000402217981 */ /* 0x000ea2000c1ee300 */
[----:B------:R-:W-:Y:S02]  /*0620*/  MOV R32, 0x6b0 ;  /* 0x000006b000207802 */ /* 0x000fe40000000f00 */
[----:B--2---:R-:W-:-:S05]  /*0630*/  IADD3 R33, -R33, 0x21, RZ ;  /* 0x0000002121217810 */ /* 0x004fca0007ffe1ff */
[----:B------:R-:W-:-:S07]  /*0640*/  IMAD.HI R0, R33, 0x66666667, RZ ;  /* 0x6666666721007827 */ /* 0x000fce00078e02ff */
[----:B------:R-:W-:-:S04]  /*0650*/  SHF.R.U32.HI R5, RZ, 0x1f, R0 ;  /* 0x0000001fff057819 */ /* 0x000fc80000011600 */
[----:B------:R-:W-:-:S06]  /*0660*/  LEA.HI.SX32 R5, R0, R5, 0x1e ;  /* 0x0000000500057211 */ /* 0x000fcc00078ff2ff */
[----:B------:R-:W0:Y:S02]  /*0670*/  I2F.F64 R16, R5 ;  /* 0x0000000500107312 */ /* 0x000e240000201c00 */
[----:B0-----:R-:W-:Y:S02]  /*0680*/  IMAD.MOV.U32 R24, RZ, RZ, R16 ;  /* 0x000000ffff187224 */ /* 0x001fe400078e0010 */
[----:B------:R-:W-:-:S08]  /*0690*/  IMAD.MOV.U32 R0, RZ, RZ, R17 ;  /* 0x000000ffff007224 */ /* 0x000fd000078e0011 */
[----:B------:R-:W-:Y:S05]  /*06a0*/  CALL.REL.NOINC `($subComputation$__internal_accurate_pow) ;  /* 0x00001aa000007944 */ /* 0x000fea0003c00000 */
[----:B------:R-:W0:Y:S01]  /*06b0*/  DADD R4, R16, 10 ;  /* 0x4024000010047429 */ /* 0x000e220000000000 */
[----:B------:R-:W-:Y:S01]  /*06c0*/  BMOV.32.CLEAR RZ, B2 ;  /* 0x0000000002ff7355 */ /* 0x000fe20000100000 */
[----:B------:R-:W-:Y:S01]  /*06d0*/  BSSY B2, `(.L_x_10) ;  /* 0x0000017000027945 */ /* 0x000fe20003800000 */
[----:B------:R-:W-:Y:S01]  /*06e0*/  BMOV.32.CLEAR RZ, B3 ;  /* 0x0000000003ff7355 */ /* 0x000fe20000100000 */
[----:B------:R-:W-:Y:S05]  /*06f0*/  BSSY B3, `(.L_x_11) ;  /* 0x0000008000037945 */ /* 0x000fea0003800000 */
[----:B0-----:R-:W-:-:S04]  /*0700*/  LOP3.LUT R0, R5, 0x7ff00000, RZ, 0xc0, !PT ;  /* 0x7ff0000005007812 */ /* 0x001fc800078ec0ff */
[----:B------:R-:W-:-:S12]  /*0710*/  ISETP.NE.AND P1, PT, R0, 0x7ff00000, PT ;  /* 0x7ff000000000780c */ /* 0x000fd80003f25270 */
[----:B------:R-:W-:Y:S01]  /*0720*/  @P1 BREAK B3 ;  /* 0x0000000000031942 */ /* 0x000fe20003800000 */
[----:B------:R-:W-:Y:S05]  /*0730*/  @P1 BRA `(.L_x_12) ;  /* 0x000000e000001947 */ /* 0x000fea0003800000 */
[----:B------:R-:W0:-:S15]  /*0740*/  DSETP.GTU.AND P1, PT, |R16|, +INF , PT ;  /* 0x7ff000001000742a */ /* 0x000e1e0003f2c200 */
[----:B0-----:R-:W-:Y:S01]  /*0750*/  @P1 BREAK B3 ;  /* 0x0000000000031942 */ /* 0x001fe20003800000 */
[----:B------:R-:W-:Y:S05]  /*0760*/  @P1 BRA `(.L_x_13) ;  /* 0x000000d000001947 */ /* 0x000fea0003800000 */
[----:B------:R-:W-:Y:S05]  /*0770*/  BSYNC B3 ;  /* 0x0000000000037941 */ /* 0x000fea0003800000 */
.L_x_11:
[----:B------:R-:W-:Y:S02]  /*0780*/  ISETP.NE.AND P1, PT, R16, RZ, PT ;  /* 0x000000ff1000720c */ /* 0x000fe40003f25270 */
[----:B------:R-:W-:-:S04]  /*0790*/  LOP3.LUT R0, R17, 0x7fffffff, RZ, 0xc0, !PT ;  /* 0x7fffffff11007812 */ /* 0x000fc800078ec0ff */
[----:B------:R-:W-:-:S12]  /*07a0*/  ISETP.EQ.AND P1, PT, R0, 0x7ff00000, !P1 ;  /* 0x7ff000000000780c */ /* 0x000fd80004f22270 */
[----:B------:R-:W-:Y:S01]  /*07b0*/  @P1 SHF.R.S32.HI R16, RZ, 0x1f, R17 ;  /* 0x0000001fff101819 */ /* 0x000fe20000011411 */
[----:B------:R-:W-:Y:S02]  /*07c0*/  @!P1 IMAD.MOV.U32 R4, RZ, RZ, R6 ;  /* 0x000000ffff049224 */ /* 0x000fe400078e0006 */
[----:B------:R-:W-:Y:S01]  /*07d0*/  @!P1 IMAD.MOV.U32 R5, RZ, RZ, R7 ;  /* 0x000000ffff059224 */ /* 0x000fe200078e0007 */
[----:B------:R-:W-:Y:S01]  /*07e0*/  @P1 LOP3.LUT R16, R16, 0x80100000, RZ, 0xc0, !PT ;  /* 0x8010000010101812 */ /* 0x000fe200078ec0ff */
[----:B------:R-:W-:-:S03]  /*07f0*/  @P1 IMAD.MOV.U32 R4, RZ, RZ, RZ ;  /* 0x000000ffff041224 */ /* 0x000fc600078e00ff */
[----:B------:R-:W-:Y:S01]  /*0800*/  @P1 IADD3 R5, R16, 0x7ff00000, RZ ;  /* 0x7ff0000010051810 */ /* 0x000fe20007ffe0ff */
[----:B------:R-:W-:Y:S07]  /*0810*/  BRA `(.L_x_13) ;  /* 0x0000002000007947 */ /* 0x000fee0003800000 */
.L_x_12:
[----:B------:R-:W-:Y:S02]  /*0820*/  IMAD.MOV.U32 R4, RZ, RZ, R6 ;  /* 0x000000ffff047224 */ /* 0x000fe400078e0006 */
[----:B------:R-:W-:-:S08]  /*0830*/  IMAD.MOV.U32 R5, RZ, RZ, R7 ;  /* 0x000000ffff057224 */ /* 0x000fd000078e0007 */
.L_x_13:
[----:B------:R-:W-:Y:S05]  /*0840*/  BSYNC B2 ;  /* 0x0000000000027941 */ /* 0x000fea0003800000 */
.L_x_10:
[----:B------:R-:W-:Y:S01]  /*0850*/  IMAD.MOV.U32 R36, RZ, RZ, R2 ;  /* 0x000000ffff247224 */ /* 0x000fe200078e0002 */
[----:B------:R-:W-:Y:S01]  /*0860*/  ULDC.64 UR4, c[0x0][0x170] ;  /* 0x00005c0000047ab9 */ /* 0x000fe20000000a00 */
[----:B------:R-:W-:-:S08]  /*0870*/  IMAD.MOV.U32 R37, RZ, RZ, R3 ;  /* 0x000000ffff257224 */ /* 0x000fd000078e0003 */
[----:B------:R-:W2:Y:S01]  /*0880*/  LDG.E.S8.SYS R36, [R36.64+UR4] ;  /* 0x0000000424247981 */ /* 0x000ea2000c1ee300 */
[----:B------:R-:W0:Y:S01]  /*0890*/  DADD R4, -R4, 1 ;  /* 0x3ff0000004047429 */ /* 0x000e220000000100 */
[----:B------:R-:W-:Y:S02]  /*08a0*/  IADD3 R33, R33, 0x9, RZ ;  /* 0x0000000921217810 */ /* 0x000fe40007ffe0ff */
[----:B------:R-:W-:Y:S02]  /*08b0*/  MOV R32, 0x970 ;  /* 0x0000097000207802 */ /* 0x000fe40000000f00 */
[----:B------:R-:W-:-:S04]  /*08c0*/  ISETP.GE.U32.AND P1, PT, R33, 0x13, PT ;  /* 0x000000132100780c */ /* 0x000fc80003f26070 */
[----:B0-----:R-:W0:Y:S02]  /*08d0*/  F2F.F32.F64 R4, R4 ;  /* 0x0000000400047310 */ /* 0x001e240000301000 */
[----:B0-----:R-:W-:Y:S02]  /*08e0*/  FSEL R33, R4, RZ, P1 ;  /* 0x000000ff04217208 */ /* 0x001fe40000800000 */
[----:B--2---:R-:W-:-:S05]  /*08f0*/  IADD3 R0, R36, -0x21, RZ ;  /* 0xffffffdf24007810 */ /* 0x004fca0007ffe0ff */
[----:B------:R-:W-:-:S07]  /*0900*/  IMAD.HI R0, R0, -0x66666667, RZ ;  /* 0x9999999900007827 */ /* 0x000fce00078e02ff */
        /* <DEDUP_REMOVED lines=19> */
.L_x_15:
        /* <DEDUP_REMOVED lines=10> */
.L_x_16:
[----:B------:R-:W-:Y:S02]  /*0ae0*/  IMAD.MOV.U32 R4, RZ, RZ, R6 ;  /* 0x000000ffff047224 */ /* 0x000fe400078e0006 */
[----:B------:R-:W-:-:S08]  /*0af0*/  IMAD.MOV.U32 R5, RZ, RZ, R7 ;  /* 0x000000ffff057224 */ /* 0x000fd000078e0007 */
.L_x_17:
[----:B------:R-:W-:Y:S05]  /*0b00*/  BSYNC B2 ;  /* 0x0000000000027941 */ /* 0x000fea0003800000 */
.L_x_14:
[----:B------:R-:W-:Y:S02]  /*0b10*/  ULDC.64 UR4, c[0x0][0x178] ;  /* 0x00005e0000047ab9 */ /* 0x000fe40000000a00 */
[----:B------:R-:W2:Y:S01]  /*0b20*/  LDG.E.S8.SYS R37, [R2.64+UR4] ;  /* 0x0000000402257981 */ /* 0x000ea2000c1ee300 */
[----:B------:R-:W0:Y:S01]  /*0b30*/  DADD R4, -R4, 1 ;  /* 0x3ff0000004047429 */ /* 0x000e220000000100 */
[----:B------:R-:W-:Y:S02]  /*0b40*/  IADD3 R36, R36, -0x18, RZ ;  /* 0xffffffe824247810 */ /* 0x000fe40007ffe0ff */
        /* <DEDUP_REMOVED lines=25> */
.L_x_19:
        /* <DEDUP_REMOVED lines=10> */
.L_x_20:
[----:B------:R-:W-:Y:S02]  /*0d80*/  IMAD.MOV.U32 R4, RZ, RZ, R6 ;  /* 0x000000ffff047224 */ /* 0x000fe400078e0006 */
[----:B------:R-:W-:-:S08]  /*0d90*/  IMAD.MOV.U32 R5, RZ, RZ, R7 ;  /* 0x000000ffff057224 */ /* 0x000fd000078e0007 */
.L_x_21:
[----:B------:R-:W-:Y:S05]  /*0da0*/  BSYNC B2 ;  /* 0x0000000000027941 */ /* 0x000fea0003800000 */
.L_x_18:
[----:B------:R-:W-:Y:S01]  /*0db0*/  IMAD.MOV.U32 R38, RZ, RZ, R2 ;  /* 0x000000ffff267224 */ /* 0x000fe200078e0002 */
[----:B------:R-:W-:Y:S01]  /*0dc0*/  MOV R39, R3 ;  /* 0x0000000300277202 */ /* 0x000fe20000000f00 */
[----:B------:R-:W-:-:S07]  /*0dd0*/  ULDC.64 UR4, c[0x0][0x180] ;  /* 0x0000600000047ab9 */ /* 0x000fce0000000a00 */
        /* <DEDUP_REMOVED lines=28> */
.L_x_23:
        /* <DEDUP_REMOVED lines=10> */
.L_x_24:
[----:B------:R-:W-:Y:S02]  /*1040*/  IMAD.MOV.U32 R4, RZ, RZ, R6 ;  /* 0x000000ffff047224 */ /* 0x000fe400078e0006 */
[----:B------:R-:W-:-:S08]  /*1050*/  IMAD.MOV.U32 R5, RZ, RZ, R7 ;  /* 0x000000ffff057224 */ /* 0x000fd000078e0007 */
.L_x_25:
[----:B------:R-:W-:Y:S05]  /*1060*/  BSYNC B2 ;  /* 0x0000000000027941 */ /* 0x000fea0003800000 */
.L_x_22:
[--C-:B------:R-:W-:Y:S01]  /*1070*/  SHF.R.S32.HI R7, RZ, 0x1f, R28.reuse ;  /* 0x0000001fff077819 */ /* 0x100fe2000001141c */
[----:B------:R-:W-:Y:S01]  /*1080*/  IMAD.MOV.U32 R6, RZ, RZ, R28 ;  /* 0x000000ffff067224 */ /* 0x000fe200078e001c */
[----:B------:R-:W-:-:S07]  /*1090*/  ULDC.64 UR4, c[0x0][0x188] ;  /* 0x0000620000047ab9 */ /* 0x000fce0000000a00 */
[----:B------:R-:W2:Y:S01]  /*10a0*/  LDG.E.U8.SYS R0, [R6.64+UR4] ;  /* 0x0000000406007981 */ /* 0x000ea2000c1ee100 */
[----:B------:R-:W0:Y:S01]  /*10b0*/  DADD R4, -R4, 1 ;  /* 0x3ff0000004047429 */ /* 0x000e220000000100 */
[----:B------:R-:W-:Y:S01]  /*10c0*/  PRMT R9, R25, 0x9910, RZ ;  /* 0x0000991019097816 */ /* 0x000fe200000000ff */
[----:B------:R-:W-:Y:S01]  /*10d0*/  BMOV.32.CLEAR RZ, B4 ;  /* 0x0000000004ff7355 */ /* 0x000fe20000100000 */
[----:B------:R-:W-:Y:S01]  /*10e0*/  IADD3 R38, R38, -0x18, RZ ;  /* 0xffffffe826267810 */ /* 0x000fe20007ffe0ff */
[----:B------:R-:W-:Y:S03]  /*10f0*/  BSSY B4, `(.L_x_26) ;  /* 0x000000e000047945 */ /* 0x000fe60003800000 */
[----:B------:R-:W-:Y:S02]  /*1100*/  ISETP.GE.U32.AND P1, PT, R38, 0x13, PT ;  /* 0x000000132600780c */ /* 0x000fe40003f26070 */
[----:B--2---:R-:W-:-:S02]  /*1110*/  PRMT R8, R0, 0x9910, RZ ;  /* 0x0000991000087816 */ /* 0x004fc400000000ff */
[----:B0-----:R-:W0:Y:S02]  /*1120*/  F2F.F32.F64 R0, R4 ;  /* 0x0000000400007310 */ /* 0x001e240000301000 */
[----:B------:R-:W-:-:S12]  /*1130*/  ISETP.NE.AND P2, PT, R9, R8, PT ;  /* 0x000000080900720c */ /* 0x000fd80003f45270 */
[----:B------:R-:W-:Y:S01]  /*1140*/  @P2 FADD R12, -R33, 1 ;  /* 0x3f800000210c2421 */ /* 0x000fe20000000100 */
[----:B0-----:R-:W-:Y:S01]  /*1150*/  FSEL R0, R0, RZ, P1 ;  /* 0x000000ff00007208 */ /* 0x001fe20000800000 */
[----:B------:R-:W-:Y:S07]  /*1160*/  @P2 BRA `(.L_x_27) ;  /* 0x0000006000002947 */ /* 0x000fee0003800000 */
[----:B------:R-:W-:Y:S01]  /*1170*/  BMOV.32.CLEAR RZ, B3 ;  /* 0x0000000003ff7355 */ /* 0x000fe20000100000 */
[----:B------:R-:W-:Y:S01]  /*1180*/  BSSY B3, `(.L_x_28) ;  /* 0x0000003000037945 */ /* 0x000fe20003800000 */
[----:B------:R-:W-:-:S08]  /*1190*/  MOV R4, 0x11b0 ;  /* 0x000011b000047802 */ /* 0x000fd00000000f00 */
[----:B------:R-:W-:Y:S05]  /*11a0*/  CALL.REL.NOINC `($subComputation$__cuda_sm3x_div_rn_noftz_f32) ;  /* 0x0000077000007944 */ /* 0x000fea0003c00000 */
[----:B------:R-:W-:Y:S05]  /*11b0*/  BSYNC B3 ;  /* 0x0000000000037941 */ /* 0x000fea0003800000 */
.L_x_28:
[----:B------:R-:W-:-:S08]  /*11c0*/  IMAD.MOV.U32 R12, RZ, RZ, R9 ;  /* 0x000000ffff0c7224 */ /* 0x000fd000078e0009 */
.L_x_27:
[----:B------:R-:W-:Y:S05]  /*11d0*/  BSYNC B4 ;  /* 0x0000000000047941 */ /* 0x000fea0003800000 */
.L_x_26:
[----:B------:R-:W-:Y:S01]  /*11e0*/  IMAD.MOV.U32 R18, RZ, RZ, 0x4 ;  /* 0x00000004ff127424 */ /* 0x000fe200078e00ff */
[----:B------:R-:W-:-:S03]  /*11f0*/  IADD3 R8, R27, -0x1, RZ ;  /* 0xffffffff1b087810 */ /* 0x000fc60007ffe0ff */
[----:B------:R-:W-:-:S04]  /*1200*/  IMAD.WIDE R6, R27, R18, c[0x0][0x198] ;  /* 0x000066001b067625 */ /* 0x000fc800078e0212 */
[----:B------:R-:W-:-:S04]  /*1210*/  IMAD.WIDE R4, R27, R18, c[0x0][0x190] ;  /* 0x000064001b047625 */ /* 0x000fc800078e0212 */
[----:B------:R-:W-:Y:S01]  /*1220*/  IMAD.WIDE R8, R8, R18, c[0x0][0x1a0] ;  /* 0x0000680008087625 */ /* 0x000fe200078e0212 */
[----:B------:R-:W2:Y:S04]  /*1230*/  LDG.E.SYS R10, [R6+-0x4] ;  /* 0xfffffc00060a7381 */ /* 0x000ea800001ee900 */
[----:B------:R-:W3:Y:S04]  /*1240*/  LDG.E.SYS R11, [R4+-0x4] ;  /* 0xfffffc00040b7381 */ /* 0x000ee800001ee900 */
[----:B------:R-:W4:Y:S01]  /*1250*/  LDG.E.SYS R9, [R8] ;  /* 0x0000000008097381 */ /* 0x000f2200001ee900 */
[----:B--2---:R-:W-:-:S04]  /*1260*/  FMUL R10, R10, c[0x0][0x1b8] ;  /* 0x00006e000a0a7a20 */ /* 0x004fc80000400000 */
[----:B---3--:R-:W-:-:S04]  /*1270*/  FFMA R10, R36, R11, R10 ;  /* 0x0000000b240a7223 */ /* 0x008fc8000000000a */
[----:B----4-:R-:W-:Y:S02]  /*1280*/  FFMA R13, R9, c[0x0][0x1b8], R10 ;  /* 0x00006e00090d7a23 */ /* 0x010fe4000000000a */
[----:B------:R-:W-:-:S04]  /*1290*/  IMAD.WIDE R10, R29, R18, c[0x0][0x190] ;  /* 0x000064001d0a7625 */ /* 0x000fc800078e0212 */
[----:B------:R-:W-:-:S08]  /*12a0*/  FMUL R15, R13, R12 ;  /* 0x0000000c0d0f7220 */ /* 0x000fd00000400000 */
[----:B------:R0:W-:Y:S04]  /*12b0*/  STG.E.SYS [R10], R15 ;  /* 0x0000000f0a007386 */ /* 0x0001e8000010e900 */
[----:B------:R-:W2:Y:S04]  /*12c0*/  LDG.E.SYS R12, [R6] ;  /* 0x00000000060c7381 */ /* 0x000ea800001ee900 */
[----:B------:R-:W3:Y:S01]  /*12d0*/  LDG.E.SYS R14, [R4] ;  /* 0x00000000040e7381 */ /* 0x000ee200001ee900 */
[----:B------:R-:W-:-:S04]  /*12e0*/  IMAD.WIDE R8, R29, R18, c[0x0][0x1a0] ;  /* 0x000068001d087625 */ /* 0x000fc800078e0212 */
[----:B--2---:R-:W-:Y:S02]  /*12f0*/  FMUL R16, R12, c[0x0][0x1bc] ;  /* 0x00006f000c107a20 */ /* 0x004fe40000400000 */
[----:B------:R-:W-:-:S04]  /*1300*/  IMAD.WIDE R12, R29, R18, c[0x0][0x198] ;  /* 0x000066001d0c7625 */ /* 0x000fc800078e0212 */
[----:B---3--:R-:W-:-:S08]  /*1310*/  FFMA R37, R37, R14, R16 ;  /* 0x0000000e25257223 */ /* 0x008fd00000000010 */
[----:B------:R0:W-:Y:S04]  /*1320*/  STG.E.SYS [R12], R37 ;  /* 0x000000250c007386 */ /* 0x0001e8000010e900 */
[----:B------:R-:W2:Y:S04]  /*1330*/  LDG.E.SYS R14, [R8+-0x4] ;  /* 0xfffffc00080e7381 */ /* 0x000ea800001ee900 */
[----:B------:R-:W3:Y:S01]  /*1340*/  LDG.E.SYS R17, [R10+-0x4] ;  /* 0xfffffc000a117381 */ /* 0x000ee200001ee900 */
[----:B--2---:R-:W-:-:S04]  /*1350*/  FMUL R14, R14, c[0x0][0x1bc] ;  /* 0x00006f000e0e7a20 */ /* 0x004fc80000400000 */
[----:B---3--:R-:W-:-:S08]  /*1360*/  FFMA R17, R0, R17, R14 ;  /* 0x0000001100117223 */ /* 0x008fd0000000000e */
[----:B------:R0:W-:Y:S01]  /*1370*/  STG.E.SYS [R8], R17 ;  /* 0x0000001108007386 */ /* 0x0001e2000010e900 */
[----:B------:R-:W-:Y:S05]  /*1380*/  BRA `(.L_x_8) ;  /* 0x0000007000007947 */ /* 0x000fea0003800000 */
.L_x_9:
[----:B------:R-:W-:-:S04]  /*1390*/  IMAD.MOV.U32 R5, RZ, RZ, 0x4 ;  /* 0x00000004ff057424 */ /* 0x000fc800078e00ff */
[----:B------:R-:W-:-:S04]  /*13a0*/  IMAD.WIDE R6, R26, R5, c[0x0][0x190] ;  /* 0x000064001a067625 */ /* 0x000fc800078e0205 */
[----:B------:R-:W-:-:S04]  /*13b0*/  IMAD.WIDE R8, R26, R5, c[0x0][0x198] ;  /* 0x000066001a087625 */ /* 0x000fc800078e0205 */
[----:B------:R-:W-:Y:S01]  /*13c0*/  IMAD.WIDE R4, R26, R5, c[0x0][0x1a0] ;  /* 0x000068001a047625 */ /* 0x000fe200078e0205 */
[----:B------:R0:W-:Y:S04]  /*13d0*/  STG.E.SYS [R6], RZ ;  /* 0x000000ff06007386 */ /* 0x0001e8000010e900 */
[----:B------:R0:W-:Y:S04]  /*13e0*/  STG.E.SYS [R8], RZ ;  /* 0x000000ff08007386 */ /* 0x0001e8000010e900 */
[----:B------:R0:W-:Y:S02]  /*13f0*/  STG.E.SYS [R4], R30 ;  /* 0x0000001e04007386 */ /* 0x0001e4000010e900 */
.L_x_8:
[----:B------:R-:W-:Y:S05]  /*1400*/  BSYNC B0 ;  /* 0x0000000000007941 */ /* 0x000fea0003800000 */
.L_x_7:
[----:B------:R-:W-:Y:S01]  /*1410*/  IADD3 R31, R31, 0x1, RZ ;  /* 0x000000011f1f7810 */ /* 0x000fe20007ffe0ff */
[----:B------:R-:W-:Y:S04]  /*1420*/  WARPSYNC 0xffffffff ;  /* 0xffffffff00007948 */ /* 0x000fe80003800000 */
[----:B------:R-:W-:Y:S05]  /*1430*/  BAR.SYNC 0x0 ;  /* 0x0000000000007b1d */ /* 0x000fea0000000000 */
[----:B------:R-:W-:-:S02]  /*1440*/  ISETP.GE.AND P1, PT, R31, c[0x0][0x1b4], PT ;  /* 0x00006d001f007a0c */ /* 0x000fc40003f26270 */
[----:B------:R-:W-:Y:S02]  /*1450*/  IADD3 R29, R29, c[0x0][0x0], RZ ;  /* 0x000000001d1d7a10 */ /* 0x000fe40007ffe0ff */
[----:B------:R-:W-:Y:S02]  /*1460*/  IADD3 R27, R27, c[0x0][0x0], RZ ;  /* 0x000000001b1b7a10 */ /* 0x000fe40007ffe0ff */
[----:B------:R-:W-:Y:S02]  /*1470*/  IADD3 R26, R26, c[0x0][0x1b0], RZ ;  /* 0x00006c001a1a7a10 */ /* 0x000fe40007ffe0ff */
[----:B------:R-:W-:-:S04]  /*1480*/  IADD3 R28, R28, 0x2, RZ ;  /* 0x000000021c1c7810 */ /* 0x000fc80007ffe0ff */
[----:B------:R-:W-:Y:S05]  /*1490*/  @!P1 BRA `(.L_x_29) ;  /* 0xfffff0c000009947 */ /* 0x000fea000383ffff */
.L_x_4:
[----:B------:R-:W-:Y:S05]  /*14a0*/  BSYNC B1 ;  /* 0x0000000000017941 */ /* 0x000fea0003800000 */
.L_x_3:
[----:B0-----:R-:W0:Y:S01]  /*14b0*/  S2R R7, SR_CTAID.X ;  /* 0x0000000000077919 */ /* 0x001e220000002500 */
[----:B------:R-:W-:Y:S02]  /*14c0*/  IMAD.MOV.U32 R0, RZ, RZ, 0x1 ;  /* 0x00000001ff007424 */ /* 0x000fe400078e00ff */
[----:B------:R-:W-:Y:S01]  /*14d0*/  IMAD.MOV.U32 R9, RZ, RZ, 0x4 ;  /* 0x00000004ff097424 */ /* 0x000fe200078e00ff */
[----:B------:R-:W1:Y:S02]  /*14e0*/  S2R R6, SR_TID.X ;  /* 0x0000000000067919 */ /* 0x000e640000002100 */
[----:B------:R-:W-:Y:S01]  /*14f0*/  IADD3 R0, -R0, c[0x0][0x1b4], RZ ;  /* 0x00006d0000007a10 */ /* 0x000fe20007ffe1ff */
[----:B0-----:R-:W-:-:S04]  /*1500*/  IMAD R3, R7, c[0x0][0x1b4], RZ ;  /* 0x00006d0007037a24 */ /* 0x001fc800078e02ff */
[----:B-1----:R-:W-:-:S04]  /*1510*/  IMAD R3, R3, c[0x0][0x1b0], R6 ;  /* 0x00006c0003037a24 */ /* 0x002fc800078e0206 */
[----:B------:R-:W-:-:S04]  /*1520*/  IMAD R0, R0, c[0x0][0x0], R3 ;  /* 0x0000000000007a24 */ /* 0x000fc800078e0203 */
[----:B------:R-:W-:-:S04]  /*1530*/  IMAD.WIDE R2, R0, R9, c[0x0][0x190] ;  /* 0x0000640000027625 */ /* 0x000fc800078e0209 */
[----:B------:R-:W-:-:S04]  /*1540*/  IMAD.WIDE R4, R0, R9, c[0x0][0x198] ;  /* 0x0000660000047625 */ /* 0x000fc800078e0209 */
[----:B------:R-:W2:Y:S04]  /*1550*/  LDG.E.SYS R3, [R2] ;  /* 0x0000000002037381 */ /* 0x000ea800001ee900 */
[----:B------:R-:W2:Y:S01]  /*1560*/  LDG.E.SYS R4, [R4] ;  /* 0x0000000004047381 */ /* 0x000ea200001ee900 */
[----:B------:R-:W-:-:S04]  /*1570*/  IMAD R6, R7, c[0x0][0x0], R6 ;  /* 0x0000000007067a24 */ /* 0x000fc800078e0206 */
[----:B------:R-:W-:-:S04]  /*1580*/  IMAD.WIDE.U32 R6, R6, R9, c[0x0][0x1a8] ;  /* 0x00006a0006067625 */ /* 0x000fc800078e0009 */
[----:B--2---:R-:W-:-:S08]  /*1590*/  FADD R9, R4, R3 ;  /* 0x0000000304097221 */ /* 0x004fd00000000000 */
[----:B------:R-:W-:Y:S01]  /*15a0*/  STG.E.SYS [R6], R9 ;  /* 0x0000000906007386 */ /* 0x000fe2000010e900 */
[----:B------:R-:W-:Y:S05]  /*15b0*/  EXIT ;  /* 0x000000000000794d */ /* 0x000fea0003800000 */
        .weak           $subComputation$__cuda_sm20_rcp_rn_f32_slowpath
        .type           $subComputation$__cuda_sm20_rcp_rn_f32_slowpath,@function
        .size           $subComputation$__cuda_sm20_rcp_rn_f32_slowpath,($subComputation$__cuda_sm3x_div_rn_noftz_f32 - $subComputation$__cuda_sm20_rcp_rn_f32_slowpath)
$subComputation$__cuda_sm20_rcp_rn_f32_slowpath:
[----:B------:R-:W-:Y:S01]  /*15c0*/  IMAD.SHL.U32 R4, R13, 0x2, RZ ;  /* 0x000000020d047824 */ /* 0x000fe200078e00ff */
[----:B------:R-:W-:Y:S01]  /*15d0*/  BMOV.32.CLEAR RZ, B2 ;  /* 0x0000000002ff7355 */ /* 0x000fe20000100000 */
[----:B------:R-:W-:Y:S03]  /*15e0*/  BSSY B2, `(.L_x_30) ;  /* 0x0000030000027945 */ /* 0x000fe60003800000 */
[----:B------:R-:W-:-:S04]  /*15f0*/  SHF.R.U32.HI R12, RZ, 0x18, R4 ;  /* 0x00000018ff0c7819 */ /* 0x000fc80000011604 */
[----:B------:R-:W-:-:S12]  /*1600*/  ISETP.NE.U32.AND P1, PT, R12, RZ, PT ;  /* 0x000000ff0c00720c */ /* 0x000fd80003f25070 */
[----:B------:R-:W-:Y:S05]  /*1610*/  @P1 BRA `(.L_x_31) ;  /* 0x000000a000001947 */ /* 0x000fea0003800000 */
[----:B------:R-:W-:-:S05]  /*1620*/  IMAD.SHL.U32 R4, R13, 0x2, RZ ;  /* 0x000000020d047824 */ /* 0x000fca00078e00ff */
[----:B------:R-:W-:-:S12]  /*1630*/  ISETP.NE.AND P1, PT, R4, RZ, PT ;  /* 0x000000ff0400720c */ /* 0x000fd80003f25270 */
[----:B------:R-:W-:Y:S01]  /*1640*/  @P1 FFMA R6, R13, 1.84467440737095516160e+19, RZ ;  /* 0x5f8000000d061823 */ /* 0x000fe200000000ff */
[----:B------:R-:W-:Y:S05]  /*1650*/  @!P1 MUFU.RCP R4, R13 ;  /* 0x0000000d00049308 */ /* 0x000fea0000001000 */
[----:B------:R-:W0:Y:S02]  /*1660*/  @P1 MUFU.RCP R9, R6 ;  /* 0x0000000600091308 */ /* 0x000e240000001000 */
[----:B0-----:R-:W-:-:S04]  /*1670*/  @P1 FFMA R8, R6, R9, -1 ;  /* 0xbf80000006081423 */ /* 0x001fc80000000009 */
[----:B------:R-:W-:-:S04]  /*1680*/  @P1 FADD.FTZ R8, -R8, -RZ ;  /* 0x800000ff08081221 */ /* 0x000fc80000010100 */
[----:B------:R-:W-:-:S04]  /*1690*/  @P1 FFMA R8, R9, R8, R9 ;  /* 0x0000000809081223 */ /* 0x000fc80000000009 */
[----:B------:R-:W-:Y:S01]  /*16a0*/  @P1 FFMA R4, R8, 1.84467440737095516160e+19, RZ ;  /* 0x5f80000008041823 */ /* 0x000fe200000000ff */
[----:B------:R-:W-:Y:S07]  /*16b0*/  BRA `(.L_x_32) ;  /* 0x0000022000007947 */ /* 0x000fee0003800000 */
.L_x_31:
[----:B------:R-:W-:-:S04]  /*16c0*/  IADD3 R14, R12, -0xfd, RZ ;  /* 0xffffff030c0e7810 */ /* 0x000fc80007ffe0ff */
[----:B------:R-:W-:-:S12]  /*16d0*/  ISETP.GT.U32.AND P1, PT, R14, 0x1, PT ;  /* 0x000000010e00780c */ /* 0x000fd80003f24070 */
[----:B------:R-:W-:Y:S05]  /*16e0*/  @P1 BRA `(.L_x_33) ;  /* 0x000001e000001947 */ /* 0x000fea0003800000 */
[----:B------:R-:W-:Y:S01]  /*16f0*/  LOP3.LUT R16, R13, 0x7fffff, RZ, 0xc0, !PT ;  /* 0x007fffff0d107812 */ /* 0x000fe200078ec0ff */
[----:B------:R-:W-:-:S03]  /*1700*/  IMAD.MOV.U32 R11, RZ, RZ, 0x3 ;  /* 0x00000003ff0b7424 */ /* 0x000fc600078e00ff */
[----:B------:R-:W-:Y:S02]  /*1710*/  LOP3.LUT R4, R16, 0x3f800000, RZ, 0xfc, !PT ;  /* 0x3f80000010047812 */ /* 0x000fe400078efcff */
[----:B------:R-:W-:-:S04]  /*1720*/  SHF.L.U32 R11, R11, R14, RZ ;  /* 0x0000000e0b0b7219 */ /* 0x000fc800000006ff */
[----:B------:R-:W0:Y:S02]  /*1730*/  MUFU.RCP R9, R4 ;  /* 0x0000000400097308 */ /* 0x000e240000001000 */
[----:B0-----:R-:W-:-:S04]  /*1740*/  FFMA R6, R4, R9, -1 ;  /* 0xbf80000004067423 */ /* 0x001fc80000000009 */
[----:B------:R-:W-:-:S04]  /*1750*/  FADD.FTZ R6, -R6, -RZ ;  /* 0x800000ff06067221 */ /* 0x000fc80000010100 */
[CCC-:B------:R-:W-:Y:S02]  /*1760*/  FFMA.RM R8, R9.reuse, R6.reuse, R9.reuse ;  /* 0x0000000609087223 */ /* 0x1c0fe40000004009 */
[----:B------:R-:W-:-:S03]  /*1770*/  FFMA.RP R9, R9, R6, R9 ;  /* 0x0000000609097223 */ /* 0x000fc60000008009 */
[C---:B------:R-:W-:Y:S02]  /*1780*/  LOP3.LUT R6, R8.reuse, 0x7fffff, RZ, 0xc0, !PT ;  /* 0x007fffff08067812 */ /* 0x040fe400078ec0ff */
[----:B------:R-:W-:Y:S02]  /*1790*/  FSETP.NEU.FTZ.AND P1, PT, R8, R9, PT ;  /* 0x000000090800720b */ /* 0x000fe40003f3d000 */
[----:B------:R-:W-:Y:S02]  /*17a0*/  LOP3.LUT R6, R6, 0x800000, RZ, 0xfc, !PT ;  /* 0x0080000006067812 */ /* 0x000fe400078efcff */
[----:B------:R-:W-:Y:S02]  /*17b0*/  SEL R8, RZ, 0xffffffff, !P1 ;  /* 0xffffffffff087807 */ /* 0x000fe40004800000 */
[----:B------:R-:W-:-:S03]  /*17c0*/  LOP3.LUT R11, R11, R6, RZ, 0xc0, !PT ;  /* 0x000000060b0b7212 */ /* 0x000fc600078ec0ff */
[----:B------:R-:W-:Y:S01]  /*17d0*/  IMAD.MOV R9, RZ, RZ, -R8 ;  /* 0x000000ffff097224 */ /* 0x000fe200078e0a08 */
[----:B------:R-:W-:-:S04]  /*17e0*/  SHF.R.U32.HI R11, RZ, R14, R11 ;  /* 0x0000000eff0b7219 */ /* 0x000fc8000001160b */
[----:B------:R-:W-:Y:S02]  /*17f0*/  LOP3.LUT P2, RZ, R9, R14, R6, 0xf8, !PT ;  /* 0x0000000e09ff7212 */ /* 0x000fe4000784f806 */
[C---:B------:R-:W-:Y:S02]  /*1800*/  LOP3.LUT P1, RZ, R11.reuse, 0x1, RZ, 0xc0, !PT ;  /* 0x000000010bff7812 */ /* 0x040fe4000782c0ff */
[----:B------:R-:W-:Y:S02]  /*1810*/  LOP3.LUT P3, RZ, R11, 0x2, RZ, 0xc0, !PT ;  /* 0x000000020bff7812 */ /* 0x000fe4000786c0ff */
[----:B------:R-:W-:Y:S02]  /*1820*/  IADD3 R9, R12, -0xfc, RZ ;  /* 0xffffff040c097810 */ /* 0x000fe40007ffe0ff */
[----:B------:R-:W-:Y:S02]  /*1830*/  PLOP3.LUT P1, PT, P1, P2, P3, 0xe0, 0x0 ;  /* 0x000000000000781c */ /* 0x000fe40000f25c30 */
[----:B------:R-:W-:-:S02]  /*1840*/  ISETP.NE.U32.AND P2, PT, R16, RZ, PT ;  /* 0x000000ff1000720c */ /* 0x000fc40003f45070 */
[----:B------:R-:W-:-:S05]  /*1850*/  SEL R4, RZ, 0x1, !P1 ;  /* 0x00000001ff047807 */ /* 0x000fca0004800000 */
[----:B------:R-:W-:-:S05]  /*1860*/  IMAD.MOV R4, RZ, RZ, -R4 ;  /* 0x000000ffff047224 */ /* 0x000fca00078e0a04 */
[----:B------:R-:W-:Y:S02]  /*1870*/  ISETP.GE.AND P1, PT, R4, RZ, PT ;  /* 0x000000ff0400720c */ /* 0x000fe40003f26270 */
[----:B------:R-:W-:-:S10]  /*1880*/  SHF.R.U32.HI R4, RZ, R9, R6 ;  /* 0x00000009ff047219 */ /* 0x000fd40000011606 */
[----:B------:R-:W-:-:S05]  /*1890*/  @!P1 IADD3 R4, R4, 0x1, RZ ;  /* 0x0000000104049810 */ /* 0x000fca0007ffe0ff */
[----:B------:R-:W-:-:S05]  /*18a0*/  @!P2 IMAD.SHL.U32 R4, R4, 0x2, RZ ;  /* 0x000000020404a824 */ /* 0x000fca00078e00ff */
[----:B------:R-:W-:Y:S01]  /*18b0*/  LOP3.LUT R4, R4, 0x80000000, R13, 0xf8, !PT ;  /* 0x8000000004047812 */ /* 0x000fe200078ef80d */
[----:B------:R-:W-:Y:S07]  /*18c0*/  BRA `(.L_x_32) ;  /* 0x0000001000007947 */ /* 0x000fee0003800000 */
.L_x_33:
[----:B------:R0:W1:Y:S02]  /*18d0*/  MUFU.RCP R4, R13 ;  /* 0x0000000d00047308 */ /* 0x0000640000001000 */
.L_x_32:
[----:B------:R-:W-:Y:S05]  /*18e0*/  BSYNC B2 ;  /* 0x0000000000027941 */ /* 0x000fea0003800000 */
.L_x_30:
[----:B------:R-:W-:Y:S02]  /*18f0*/  IMAD.MOV.U32 R8, RZ, RZ, R10 ;  /* 0x000000ffff087224 */ /* 0x000fe400078e000a */
[----:B------:R-:W-:-:S06]  /*1900*/  IMAD.MOV.U32 R9, RZ, RZ, 0x0 ;  /* 0x00000000ff097424 */ /* 0x000fcc00078e00ff */
[----:B01----:R-:W-:Y:S05]  /*1910*/  RET.REL.NODEC R8 `(subComputation) ;  /* 0xffffe6e008007950 */ /* 0x003fea0003c3ffff */
        .weak           $subComputation$__cuda_sm3x_div_rn_noftz_f32
        .type           $subComputation$__cuda_sm3x_div_rn_noftz_f32,@function
        .size           $subComputation$__cuda_sm3x_div_rn_noftz_f32,($subComputation$__cuda_sm3x_div_rn_noftz_f32_slowpath - $subComputation$__cuda_sm3x_div_rn_noftz_f32)
$subComputation$__cuda_sm3x_div_rn_noftz_f32:
[----:B------:R-:W0:Y:S02]  /*1920*/  FCHK P1, R33, 3 ;  /* 0x4040000021007902 */ /* 0x000e240000020000 */
[----:B0-----:R-:W-:Y:S05]  /*1930*/  @P1 BRA `(.L_x_34) ;  /* 0x000000b000001947 */ /* 0x001fea0003800000 */
[----:B------:R-:W-:Y:S02]  /*1940*/  IMAD.MOV.U32 R8, RZ, RZ, 0x3eaaaaab ;  /* 0x3eaaaaabff087424 */ /* 0x000fe400078e00ff */
[----:B------:R-:W-:-:S04]  /*1950*/  FADD.FTZ R6, -RZ, -3 ;  /* 0xc0400000ff067421 */ /* 0x000fc80000010100 */
[----:B------:R-:W-:-:S04]  /*1960*/  FFMA R5, R6, R8, 1 ;  /* 0x3f80000006057423 */ /* 0x000fc80000000008 */
[----:B------:R-:W-:-:S04]  /*1970*/  FFMA R8, R5, R8, 0.3333333432674407959 ;  /* 0x3eaaaaab05087423 */ /* 0x000fc80000000008 */
[----:B------:R-:W-:-:S04]  /*1980*/  FFMA R5, R33, R8, RZ ;  /* 0x0000000821057223 */ /* 0x000fc800000000ff */
[----:B------:R-:W-:-:S04]  /*1990*/  FFMA R7, R6, R5, R33 ;  /* 0x0000000506077223 */ /* 0x000fc80000000021 */
[----:B------:R-:W-:Y:S02]  /*19a0*/  FFMA R7, R8, R7, R5 ;  /* 0x0000000708077223 */ /* 0x000fe40000000005 */
[----:B------:R-:W-:Y:S02]  /*19b0*/  IMAD.MOV.U32 R5, RZ, RZ, 0x0 ;  /* 0x00000000ff057424 */ /* 0x000fe400078e00ff */
[----:B------:R-:W-:-:S04]  /*19c0*/  FFMA R6, R6, R7, R33 ;  /* 0x0000000706067223 */ /* 0x000fc80000000021 */
[----:B------:R-:W-:Y:S01]  /*19d0*/  FFMA R9, R8, R6, R7 ;  /* 0x0000000608097223 */ /* 0x000fe20000000007 */
[----:B------:R-:W-:Y:S07]  /*19e0*/  RET.REL.NODEC R4 `(subComputation) ;  /* 0xffffe61004007950 */ /* 0x000fee0003c3ffff */
.L_x_34:
[----:B------:R-:W-:Y:S01]  /*19f0*/  BMOV.32.CLEAR RZ, B2 ;  /* 0x0000000002ff7355 */ /* 0x000fe20000100000 */
[----:B------:R-:W-:Y:S01]  /*1a00*/  BSSY B2, `(.L_x_35) ;  /* 0x0000003000027945 */ /* 0x000fe20003800000 */
[----:B------:R-:W-:-:S08]  /*1a10*/  MOV R12, 0x1a30 ;  /* 0x00001a30000c7802 */ /* 0x000fd00000000f00 */
[----:B------:R-:W-:Y:S05]  /*1a20*/  CALL.REL.NOINC `($subComputation$__cuda_sm3x_div_rn_noftz_f32_slowpath) ;  /* 0x0000003000007944 */ /* 0x000fea0003c00000 */
[----:B------:R-:W-:Y:S05]  /*1a30*/  BSYNC B2 ;  /* 0x0000000000027941 */ /* 0x000fea0003800000 */
.L_x_35:
[----:B------:R-:W-:-:S06]  /*1a40*/  MOV R5, 0x0 ;  /* 0x0000000000057802 */ /* 0x000fcc0000000f00 */
[----:B------:R-:W-:Y:S05]  /*1a50*/  RET.REL.NODEC R4 `(subComputation) ;  /* 0xffffe5a004007950 */ /* 0x000fea0003c3ffff */
        .weak           $subComputation$__cuda_sm3x_div_rn_noftz_f32_slowpath
        .type           $subComputation$__cuda_sm3x_div_rn_noftz_f32_slowpath,@function
        .size           $subComputation$__cuda_sm3x_div_rn_noftz_f32_slowpath,($subComputation$__internal_accurate_pow - $subComputation$__cuda_sm3x_div_rn_noftz_f32_slowpath)
$subComputation$__cuda_sm3x_div_rn_noftz_f32_slowpath:
[--C-:B------:R-:W-:Y:S01]  /*1a60*/  SHF.R.U32.HI R5, RZ, 0x17, R33.reuse ;  /* 0x00000017ff057819 */ /* 0x100fe20000011621 */
[----:B------:R-:W-:Y:S01]  /*1a70*/  BMOV.32.CLEAR RZ, B5 ;  /* 0x0000000005ff7355 */ /* 0x000fe20000100000 */
[----:B------:R-:W-:Y:S02]  /*1a80*/  BSSY B5, `(.L_x_36) ;  /* 0x000001a000057945 */ /* 0x000fe40003800000 */
[----:B------:R-:W-:Y:S01]  /*1a90*/  LOP3.LUT R7, R5, 0xff, RZ, 0xc0, !PT ;  /* 0x000000ff05077812 */ /* 0x000fe200078ec0ff */
[----:B------:R-:W-:-:S03]  /*1aa0*/  IMAD.MOV.U32 R5, RZ, RZ, R33 ;  /* 0x000000ffff057224 */ /* 0x000fc600078e0021 */
[----:B------:R-:W-:-:S04]  /*1ab0*/  IADD3 R8, R7, -0x1, RZ ;  /* 0xffffffff07087810 */ /* 0x000fc80007ffe0ff */
[----:B------:R-:W-:-:S12]  /*1ac0*/  ISETP.GT.U32.OR P1, PT, R8, 0xfd, !PT ;  /* 0x000000fd0800780c */ /* 0x000fd80007f24470 */
[----:B------:R-:W-:Y:S01]  /*1ad0*/  @!P1 IMAD.MOV.U32 R6, RZ, RZ, RZ ;  /* 0x000000ffff069224 */ /* 0x000fe200078e00ff */
[----:B------:R-:W-:Y:S07]  /*1ae0*/  @!P1 BRA `(.L_x_37) ;  /* 0x0000013000009947 */ /* 0x000fee0003800000 */
[----:B------:R-:W-:-:S12]  /*1af0*/  FSETP.GTU.FTZ.AND P1, PT, |R33|, +INF , PT ;  /* 0x7f8000002100780b */ /* 0x000fd80003f3c200 */
[----:B------:R-:W-:Y:S01]  /*1b00*/  @P1 BREAK B5 ;  /* 0x0000000000051942 */ /* 0x000fe20003800000 */
[----:B------:R-:W-:Y:S05]  /*1b10*/  @P1 BRA `(.L_x_38) ;  /* 0x000005f000001947 */ /* 0x000fea0003800000 */
[----:B------:R-:W-:-:S05]  /*1b20*/  IMAD.MOV.U32 R6, RZ, RZ, 0x40400000 ;  /* 0x40400000ff067424 */ /* 0x000fca00078e00ff */
[----:B------:R-:W-:-:S12]  /*1b30*/  LOP3.LUT P1, RZ, R6, 0x7fffffff, R5, 0xc8, !PT ;  /* 0x7fffffff06ff7812 */ /* 0x000fd8000782c805 */
[----:B------:R-:W-:Y:S01]  /*1b40*/  @!P1 BREAK B5 ;  /* 0x0000000000059942 */ /* 0x000fe20003800000 */
[----:B------:R-:W-:Y:S05]  /*1b50*/  @!P1 BRA `(.L_x_39) ;  /* 0x0000057000009947 */ /* 0x000fea0003800000 */
[----:B------:R-:W-:-:S12]  /*1b60*/  LOP3.LUT P1, RZ, R5, 0x7fffffff, RZ, 0xc0, !PT ;  /* 0x7fffffff05ff7812 */ /* 0x000fd8000782c0ff */
[----:B------:R-:W-:Y:S01]  /*1b70*/  @!P1 BREAK B5 ;  /* 0x0000000000059942 */ /* 0x000fe20003800000 */
[----:B------:R-:W-:Y:S05]  /*1b80*/  @!P1 BRA `(.L_x_40) ;  /* 0x0000050000009947 */ /* 0x000fea0003800000 */
[----:B------:R-:W-:Y:S02]  /*1b90*/  FSETP.NEU.FTZ.AND P2, PT, |R33|, +INF , PT ;  /* 0x7f8000002100780b */ /* 0x000fe40003f5d200 */
[----:B------:R-:W-:-:S04]  /*1ba0*/  LOP3.LUT P1, RZ, R6, 0x7fffffff, RZ, 0xc0, !PT ;  /* 0x7fffffff06ff7812 */ /* 0x000fc8000782c0ff */
[----:B------:R-:W-:-:S12]  /*1bb0*/  PLOP3.LUT P1, PT, P2, P1, PT, 0x2a, 0x0 ;  /* 0x000000000000781c */ /* 0x000fd80001722572 */
[----:B------:R-:W-:Y:S01]  /*1bc0*/  @P1 BREAK B5 ;  /* 0x0000000000051942 */ /* 0x000fe20003800000 */
[----:B------:R-:W-:Y:S05]  /*1bd0*/  @P1 BRA `(.L_x_41) ;  /* 0x0000046000001947 */ /* 0x000fea0003800000 */
[----:B------:R-:W-:-:S12]  /*1be0*/  ISETP.GE.AND P1, PT, R8, RZ, PT ;  /* 0x000000ff0800720c */ /* 0x000fd80003f26270 */
[----:B------:R-:W-:Y:S02]  /*1bf0*/  @P1 IMAD.MOV.U32 R6, RZ, RZ, RZ ;  /* 0x000000ffff061224 */ /* 0x000fe400078e00ff */
[----:B------:R-:W-:Y:S02]  /*1c00*/  @!P1 FFMA R5, R33, 1.84467440737095516160e+19, RZ ;  /* 0x5f80000021059823 */ /* 0x000fe400000000ff */
[----:B------:R-:W-:-:S08]  /*1c10*/  @!P1 IMAD.MOV.U32 R6, RZ, RZ, -0x40 ;  /* 0xffffffc0ff069424 */ /* 0x000fd000078e00ff */
.L_x_37:
[----:B------:R-:W-:Y:S05]  /*1c20*/  BSYNC B5 ;  /* 0x0000000000057941 */ /* 0x000fea0003800000 */
.L_x_36:
[----:B------:R-:W-:Y:S01]  /*1c30*/  UMOV UR4, 0x40400000 ;  /* 0x4040000000047882 */ /* 0x000fe20000000000 */
[----:B------:R-:W-:Y:S01]  /*1c40*/  IADD3 R7, R7, -0x7f, RZ ;  /* 0xffffff8107077810 */ /* 0x000fe20007ffe0ff */
[----:B------:R-:W-:Y:S01]  /*1c50*/  UIADD3 UR4, UR4, -0x800000, URZ ;  /* 0xff80000004047890 */ /* 0x000fe2000fffe03f */
[----:B------:R-:W-:Y:S01]  /*1c60*/  BMOV.32.CLEAR RZ, B5 ;  /* 0x0000000005ff7355 */ /* 0x000fe20000100000 */
[----:B------:R-:W-:Y:S01]  /*1c70*/  BSSY B5, `(.L_x_42) ;  /* 0x0000039000057945 */ /* 0x000fe20003800000 */
[----:B------:R-:W-:Y:S01]  /*1c80*/  IADD3 R6, R6, -0x1, R7 ;  /* 0xffffffff06067810 */ /* 0x000fe20007ffe007 */
[----:B------:R-:W-:-:S02]  /*1c90*/  IMAD R5, R7, -0x800000, R5 ;  /* 0xff80000007057824 */ /* 0x000fc400078e0205 */
[----:B------:R-:W-:-:S03]  /*1ca0*/  FADD.FTZ R10, -RZ, -UR4 ;  /* 0x80000004ff0a7e21 */ /* 0x000fc60008010100 */
[----:B------:R-:W0:Y:S02]  /*1cb0*/  MUFU.RCP R8, UR4 ;  /* 0x0000000400087d08 */ /* 0x000e240008001000 */
[----:B0-----:R-:W-:-:S04]  /*1cc0*/  FFMA R9, R8, R10, 1 ;  /* 0x3f80000008097423 */ /* 0x001fc8000000000a */
[----:B------:R-:W-:-:S04]  /*1cd0*/  FFMA R8, R8, R9, R8 ;  /* 0x0000000908087223 */ /* 0x000fc80000000008 */
[----:B------:R-:W-:-:S04]  /*1ce0*/  FFMA R9, R5, R8, RZ ;  /* 0x0000000805097223 */ /* 0x000fc800000000ff */
[----:B------:R-:W-:-:S04]  /*1cf0*/  FFMA R11, R10, R9, R5 ;  /* 0x000000090a0b7223 */ /* 0x000fc80000000005 */
[----:B------:R-:W-:-:S04]  /*1d00*/  FFMA R11, R8, R11, R9 ;  /* 0x0000000b080b7223 */ /* 0x000fc80000000009 */
[----:B------:R-:W-:-:S04]  /*1d10*/  FFMA R10, R10, R11, R5 ;  /* 0x0000000b0a0a7223 */ /* 0x000fc80000000005 */
[----:B------:R-:W-:-:S05]  /*1d20*/  FFMA R9, R8, R10, R11 ;  /* 0x0000000a08097223 */ /* 0x000fca000000000b */
[----:B------:R-:W-:-:S04]  /*1d30*/  SHF.R.U32.HI R5, RZ, 0x17, R9 ;  /* 0x00000017ff057819 */ /* 0x000fc80000011609 */
[----:B------:R-:W-:-:S05]  /*1d40*/  LOP3.LUT R5, R5, 0xff, RZ, 0xc0, !PT ;  /* 0x000000ff05057812 */ /* 0x000fca00078ec0ff */
[----:B------:R-:W-:-:S05]  /*1d50*/  IMAD.IADD R13, R5, 0x1, R6 ;  /* 0x00000001050d7824 */ /* 0x000fca00078e0206 */
[----:B------:R-:W-:-:S04]  /*1d60*/  IADD3 R5, R13, -0x1, RZ ;  /* 0xffffffff0d057810 */ /* 0x000fc80007ffe0ff */
[----:B------:R-:W-:-:S12]  /*1d70*/  ISETP.GE.U32.AND P1, PT, R5, 0xfe, PT ;  /* 0x000000fe0500780c */ /* 0x000fd80003f26070 */
[----:B------:R-:W-:Y:S05]  /*1d80*/  @!P1 BRA `(.L_x_43) ;  /* 0x0000026000009947 */ /* 0x000fea0003800000 */
[----:B------:R-:W-:Y:S01]  /*1d90*/  ISETP.GT.AND P1, PT, R13, 0xfe, PT ;  /* 0x000000fe0d00780c */ /* 0x000fe20003f24270 */
[----:B------:R-:W-:Y:S01]  /*1da0*/  BMOV.32.CLEAR RZ, B6 ;  /* 0x0000000006ff7355 */ /* 0x000fe20000100000 */
[----:B------:R-:W-:Y:S10]  /*1db0*/  BSSY B6, `(.L_x_44) ;  /* 0x000000a000067945 */ /* 0x000ff40003800000 */
[----:B------:R-:W-:Y:S01]  /*1dc0*/  @P1 BREAK B6 ;  /* 0x0000000000061942 */ /* 0x000fe20003800000 */
[----:B------:R-:W-:Y:S05]  /*1dd0*/  @P1 BRA `(.L_x_45) ;  /* 0x000001e000001947 */ /* 0x000fea0003800000 */
[----:B------:R-:W-:-:S12]  /*1de0*/  ISETP.GE.AND P1, PT, R13, 0x1, PT ;  /* 0x000000010d00780c */ /* 0x000fd80003f26270 */
[----:B------:R-:W-:Y:S01]  /*1df0*/  @P1 BREAK B6 ;  /* 0x0000000000061942 */ /* 0x000fe20003800000 */
[----:B------:R-:W-:Y:S05]  /*1e00*/  @P1 BRA `(.L_x_46) ;  /* 0x000001f000001947 */ /* 0x000fea0003800000 */
[----:B------:R-:W-:Y:S02]  /*1e10*/  ISETP.GE.AND P1, PT, R13, -0x18, PT ;  /* 0xffffffe80d00780c */ /* 0x000fe40003f26270 */
[----:B------:R-:W-:-:S10]  /*1e20*/  LOP3.LUT R9, R9, 0x80000000, RZ, 0xc0, !PT ;  /* 0x8000000009097812 */ /* 0x000fd400078ec0ff */
[----:B------:R-:W-:Y:S01]  /*1e30*/  @!P1 BREAK B6 ;  /* 0x0000000000069942 */ /* 0x000fe20003800000 */
[----:B------:R-:W-:Y:S05]  /*1e40*/  @!P1 BRA `(.L_x_46) ;  /* 0x000001b000009947 */ /* 0x000fea0003800000 */
[----:B------:R-:W-:Y:S05]  /*1e50*/  BSYNC B6 ;  /* 0x0000000000067941 */ /* 0x000fea0003800000 */
.L_x_44:
[CCC-:B------:R-:W-:Y:S01]  /*1e60*/  FFMA.RZ R5, R8.reuse, R10.reuse, R11.reuse ;  /* 0x0000000a08057223 */ /* 0x1c0fe2000000c00b */
[C---:B------:R-:W-:Y:S02]  /*1e70*/  IADD3 R7, R13.reuse, 0x20, RZ ;  /* 0x000000200d077810 */ /* 0x040fe40007ffe0ff */
[----:B------:R-:W-:Y:S02]  /*1e80*/  ISETP.NE.AND P3, PT, R13, RZ, PT ;  /* 0x000000ff0d00720c */ /* 0x000fe40003f65270 */
[----:B------:R-:W-:Y:S01]  /*1e90*/  LOP3.LUT R6, R5, 0x7fffff, RZ, 0xc0, !PT ;  /* 0x007fffff05067812 */ /* 0x000fe200078ec0ff */
[CCC-:B------:R-:W-:Y:S01]  /*1ea0*/  FFMA.RP R5, R8.reuse, R10.reuse, R11.reuse ;  /* 0x0000000a08057223 */ /* 0x1c0fe2000000800b */
[----:B------:R-:W-:Y:S01]  /*1eb0*/  ISETP.NE.AND P2, PT, R13, RZ, PT ;  /* 0x000000ff0d00720c */ /* 0x000fe20003f45270 */
[----:B------:R-:W-:Y:S01]  /*1ec0*/  FFMA.RM R8, R8, R10, R11 ;  /* 0x0000000a08087223 */ /* 0x000fe2000000400b */
[----:B------:R-:W-:Y:S01]  /*1ed0*/  LOP3.LUT R6, R6, 0x800000, RZ, 0xfc, !PT ;  /* 0x0080000006067812 */ /* 0x000fe200078efcff */
[----:B------:R-:W-:-:S03]  /*1ee0*/  IMAD.MOV R10, RZ, RZ, -R13 ;  /* 0x000000ffff0a7224 */ /* 0x000fc600078e0a0d */
[----:B------:R-:W-:Y:S02]  /*1ef0*/  SHF.L.U32 R7, R6, R7, RZ ;  /* 0x0000000706077219 */ /* 0x000fe400000006ff */
[----:B------:R-:W-:Y:S02]  /*1f00*/  FSETP.NEU.FTZ.AND P1, PT, R5, R8, PT ;  /* 0x000000080500720b */ /* 0x000fe40003f3d000 */
[----:B------:R-:W-:Y:S02]  /*1f10*/  SEL R5, R10, RZ, P3 ;  /* 0x000000ff0a057207 */ /* 0x000fe40001800000 */
[----:B------:R-:W-:Y:S02]  /*1f20*/  ISETP.NE.AND P2, PT, R7, RZ, P2 ;  /* 0x000000ff0700720c */ /* 0x000fe40001745270 */
[----:B------:R-:W-:Y:S02]  /*1f30*/  SHF.R.U32.HI R5, RZ, R5, R6 ;  /* 0x00000005ff057219 */ /* 0x000fe40000011606 */
[----:B------:R-:W-:-:S02]  /*1f40*/  PLOP3.LUT P1, PT, P1, P2, PT, 0xa8, 0x0 ;  /* 0x000000000000781c */ /* 0x000fc40000f25570 */
[----:B------:R-:W-:Y:S02]  /*1f50*/  SHF.R.U32.HI R7, RZ, 0x1, R5 ;  /* 0x00000001ff077819 */ /* 0x000fe40000011605 */
[----:B------:R-:W-:-:S04]  /*1f60*/  SEL R6, RZ, 0x1, !P1 ;  /* 0x00000001ff067807 */ /* 0x000fc80004800000 */
[----:B------:R-:W-:-:S04]  /*1f70*/  LOP3.LUT R6, R6, 0x1, R7, 0xf8, !PT ;  /* 0x0000000106067812 */ /* 0x000fc800078ef807 */
[----:B------:R-:W-:-:S05]  /*1f80*/  LOP3.LUT R6, R6, R5, RZ, 0xc0, !PT ;  /* 0x0000000506067212 */ /* 0x000fca00078ec0ff */
[----:B------:R-:W-:-:S05]  /*1f90*/  IMAD.IADD R6, R7, 0x1, R6 ;  /* 0x0000000107067824 */ /* 0x000fca00078e0206 */
[----:B------:R-:W-:Y:S01]  /*1fa0*/  LOP3.LUT R9, R6, R9, RZ, 0xfc, !PT ;  /* 0x0000000906097212 */ /* 0x000fe200078efcff */
[----:B------:R-:W-:Y:S07]  /*1fb0*/  BRA `(.L_x_46) ;  /* 0x0000004000007947 */ /* 0x000fee0003800000 */
.L_x_45:
[----:B------:R-:W-:-:S04]  /*1fc0*/  LOP3.LUT R9, R9, 0x80000000, RZ, 0xc0, !PT ;  /* 0x8000000009097812 */ /* 0x000fc800078ec0ff */
[----:B------:R-:W-:Y:S01]  /*1fd0*/  LOP3.LUT R9, R9, 0x7f800000, RZ, 0xfc, !PT ;  /* 0x7f80000009097812 */ /* 0x000fe200078efcff */
[----:B------:R-:W-:Y:S07]  /*1fe0*/  BRA `(.L_x_46) ;  /* 0x0000001000007947 */ /* 0x000fee0003800000 */
.L_x_43:
[----:B------:R-:W-:-:S08]  /*1ff0*/  IMAD R9, R6, 0x800000, R9 ;  /* 0x0080000006097824 */ /* 0x000fd000078e0209 */
.L_x_46:
[----:B------:R-:W-:Y:S05]  /*2000*/  BSYNC B5 ;  /* 0x0000000000057941 */ /* 0x000fea0003800000 */
.L_x_42:
[----:B------:R-:W-:Y:S02]  /*2010*/  IMAD.MOV.U32 R6, RZ, RZ, R12 ;  /* 0x000000ffff067224 */ /* 0x000fe400078e000c */
[----:B------:R-:W-:-:S06]  /*2020*/  IMAD.MOV.U32 R7, RZ, RZ, 0x0 ;  /* 0x00000000ff077424 */ /* 0x000fcc00078e00ff */
[----:B------:R-:W-:Y:S05]  /*2030*/  RET.REL.NODEC R6 `(subComputation) ;  /* 0xffffdfc006007950 */ /* 0x000fea0003c3ffff */
.L_x_41:
[----:B------:R-:W-:Y:S01]  /*2040*/  LOP3.LUT R5, R6, 0x80000000, R5, 0x48, !PT ;  /* 0x8000000006057812 */ /* 0x000fe200078e4805 */
[----:B------:R-:W-:Y:S02]  /*2050*/  IMAD.MOV.U32 R6, RZ, RZ, R12 ;  /* 0x000000ffff067224 */ /* 0x000fe400078e000c */
[----:B------:R-:W-:Y:S01]  /*2060*/  IMAD.MOV.U32 R7, RZ, RZ, 0x0 ;  /* 0x00000000ff077424 */ /* 0x000fe200078e00ff */
[----:B------:R-:W-:-:S05]  /*2070*/  LOP3.LUT R9, R5, 0x7f800000, RZ, 0xfc, !PT ;  /* 0x7f80000005097812 */ /* 0x000fca00078efcff */
[----:B------:R-:W-:Y:S05]  /*2080*/  RET.REL.NODEC R6 `(subComputation) ;  /* 0xffffdf7006007950 */ /* 0x000fea0003c3ffff */
.L_x_40:
[----:B------:R-:W-:Y:S01]  /*2090*/  LOP3.LUT R9, R6, 0x80000000, R5, 0x48, !PT ;  /* 0x8000000006097812 */ /* 0x000fe200078e4805 */
[----:B------:R-:W-:Y:S02]  /*20a0*/  IMAD.MOV.U32 R6, RZ, RZ, R12 ;  /* 0x000000ffff067224 */ /* 0x000fe400078e000c */
[----:B------:R-:W-:-:S06]  /*20b0*/  IMAD.MOV.U32 R7, RZ, RZ, 0x0 ;  /* 0x00000000ff077424 */ /* 0x000fcc00078e00ff */
[----:B------:R-:W-:Y:S05]  /*20c0*/  RET.REL.NODEC R6 `(subComputation) ;  /* 0xffffdf3006007950 */ /* 0x000fea0003c3ffff */
.L_x_39:
[----:B------:R-:W-:Y:S02]  /*20d0*/  IMAD.MOV.U32 R6, RZ, RZ, R12 ;  /* 0x000000ffff067224 */ /* 0x000fe400078e000c */
[----:B------:R-:W-:Y:S02]  /*20e0*/  IMAD.MOV.U32 R7, RZ, RZ, 0x0 ;  /* 0x00000000ff077424 */ /* 0x000fe400078e00ff */
[----:B------:R-:W-:-:S04]  /*20f0*/  IMAD.MOV.U32 R9, RZ, RZ, 0x7fffffff ;  /* 0x7fffffffff097424 */ /* 0x000fc800078e00ff */
[----:B------:R-:W-:Y:S05]  /*2100*/  RET.REL.NODEC R6 `(subComputation) ;  /* 0xffffdef006007950 */ /* 0x000fea0003c3ffff */
.L_x_38:
[----:B------:R-:W-:Y:S02]  /*2110*/  IMAD.MOV.U32 R6, RZ, RZ, R12 ;  /* 0x000000ffff067224 */ /* 0x000fe400078e000c */
[----:B------:R-:W-:Y:S02]  /*2120*/  IMAD.MOV.U32 R7, RZ, RZ, 0x0 ;  /* 0x00000000ff077424 */ /* 0x000fe400078e00ff */
[----:B------:R-:W-:-:S04]  /*2130*/  FADD.FTZ R9, R33, 3 ;  /* 0x4040000021097421 */ /* 0x000fc80000010000 */
[----:B------:R-:W-:Y:S05]  /*2140*/  RET.REL.NODEC R6 `(subComputation) ;  /* 0xffffdeb006007950 */ /* 0x000fea0003c3ffff */
        .type           $subComputation$__internal_accurate_pow,@function
        .size           $subComputation$__internal_accurate_pow,(.L_x_53 - $subComputation$__internal_accurate_pow)
$subComputation$__internal_accurate_pow:
[----:B------:R-:W0:Y:S01]  /*2150*/  MUFU.RCP64H R5, 2.25 ;  /* 0x4002000000057908 */ /* 0x000e220000001800 */
[----:B------:R-:W-:Y:S01]  /*2160*/  IMAD.MOV.U32 R6, RZ, RZ, 0x0 ;  /* 0x00000000ff067424 */ /* 0x000fe200078e00ff */
[----:B------:R-:W-:Y:S01]  /*2170*/  MOV R8, 0x7d2cafe2 ;  /* 0x7d2cafe200087802 */ /* 0x000fe20000000f00 */
[----:B------:R-:W-:Y:S01]  /*2180*/  IMAD.MOV.U32 R7, RZ, RZ, 0x40020000 ;  /* 0x40020000ff077424 */ /* 0x000fe200078e00ff */
[----:B------:R-:W-:Y:S01]  /*2190*/  BMOV.32.CLEAR RZ, B2 ;  /* 0x0000000002ff7355 */ /* 0x000fe20000100000 */
[----:B------:R-:W-:Y:S01]  /*21a0*/  IMAD.MOV.U32 R4, RZ, RZ, RZ ;  /* 0x000000ffff047224 */ /* 0x000fe200078e00ff */
[----:B------:R-:W-:Y:S01]  /*21b0*/  BSSY B2, `(.L_x_47) ;  /* 0x000006b000027945 */ /* 0x000fe20003800000 */
[----:B------:R-:W-:-:S04]  /*21c0*/  IMAD.MOV.U32 R9, RZ, RZ, 0x3eb0f5ff ;  /* 0x3eb0f5ffff097424 */ /* 0x000fc800078e00ff */
[----:B0-----:R-:W0:-:S08]  /*21d0*/  DFMA R6, R4, -R6, 1 ;  /* 0x3ff000000406742b */ /* 0x001e100000000806 */
[----:B0-----:R-:W0:-:S08]  /*21e0*/  DFMA R6, R6, R6, R6 ;  /* 0x000000060606722b */ /* 0x001e100000000006 */
[----:B0-----:R-:W0:-:S08]  /*21f0*/  DFMA R4, R4, R6, R4 ;  /* 0x000000060404722b */ /* 0x001e100000000004 */
[----:B0-----:R-:W0:-:S08]  /*2200*/  DMUL R6, R4, 0.25 ;  /* 0x3fd0000004067828 */ /* 0x001e100000000000 */
[----:B0-----:R-:W0:-:S08]  /*2210*/  DFMA R6, R4, 0.25, R6 ;  /* 0x3fd000000406782b */ /* 0x001e100000000006 */
[----:B0-----:R-:W0:-:S04]  /*2220*/  DMUL R10, R6, R6 ;  /* 0x00000006060a7228 */ /* 0x001e080000000000 */
[----:B------:R-:W-:-:S04]  /*2230*/  DMUL R20, R6, R6 ;  /* 0x0000000606147228 */ /* 0x000fc80000000000 */
[----:B0-----:R-:W0:-:S08]  /*2240*/  DFMA R8, R10, R8, c[0x2][0x0] ;  /* 0x008000000a08762b */ /* 0x001e100000000008 */
[----:B0-----:R-:W0:-:S08]  /*2250*/  DFMA R8, R10, R8, c[0x2][0x8] ;  /* 0x008002000a08762b */ /* 0x001e100000000008 */
[----:B0-----:R-:W0:-:S08]  /*2260*/  DFMA R8, R10, R8, c[0x2][0x10] ;  /* 0x008004000a08762b */ /* 0x001e100000000008 */
[----:B0-----:R-:W0:-:S08]  /*2270*/  DFMA R8, R10, R8, c[0x2][0x18] ;  /* 0x008006000a08762b */ /* 0x001e100000000008 */
[----:B0-----:R-:W0:-:S08]  /*2280*/  DFMA R8, R10, R8, c[0x2][0x20] ;  /* 0x008008000a08762b */ /* 0x001e100000000008 */
[----:B0-----:R-:W0:-:S04]  /*2290*/  DFMA R12, R10, R8, c[0x2][0x28] ;  /* 0x00800a000a0c762b */ /* 0x001e080000000008 */
[----:B------:R-:W1:-:S04]  /*22a0*/  DADD R8, -R6, 0.25 ;  /* 0x3fd0000006087429 */ /* 0x000e480000000100 */
[----:B0-----:R-:W0:-:S04]  /*22b0*/  DFMA R14, R10, R12, c[0x2][0x30] ;  /* 0x00800c000a0e762b */ /* 0x001e08000000000c */
[----:B-1----:R-:W1:-:S04]  /*22c0*/  DADD R8, R8, R8 ;  /* 0x0000000008087229 */ /* 0x002e480000000008 */
[----:B0-----:R-:W0:-:S04]  /*22d0*/  DADD R18, -R14, c[0x2][0x30] ;  /* 0x00800c000e127629 */ /* 0x001e080000000100 */
[----:B-1----:R-:W1:-:S04]  /*22e0*/  DFMA R8, -R6, 0.25, R8 ;  /* 0x3fd000000608782b */ /* 0x002e480000000108 */
[----:B0-----:R-:W0:-:S04]  /*22f0*/  DFMA R10, R10, R12, R18 ;  /* 0x0000000c0a0a722b */ /* 0x001e080000000012 */
[----:B-1----:R-:W1:-:S04]  /*2300*/  DMUL R4, R4, R8 ;  /* 0x0000000804047228 */ /* 0x002e480000000000 */
[----:B0-----:R-:W0:-:S04]  /*2310*/  DADD R10, RZ, R10 ;  /* 0x00000000ff0a7229 */ /* 0x001e08000000000a */
[----:B------:R-:W2:Y:S01]  /*2320*/  DMUL R8, R6, R20 ;  /* 0x0000001406087228 */ /* 0x000ea20000000000 */
[----:B-1----:R-:W-:Y:S01]  /*2330*/  IADD3 R23, R5, 0x100000, RZ ;  /* 0x0010000005177810 */ /* 0x002fe20007ffe0ff */
[----:B------:R-:W-:Y:S02]  /*2340*/  IMAD.MOV.U32 R22, RZ, RZ, R4 ;  /* 0x000000ffff167224 */ /* 0x000fe400078e0004 */
[----:B0-----:R-:W0:-:S04]  /*2350*/  DADD R12, R10, c[0x2][0x38] ;  /* 0x00800e000a0c7629 */ /* 0x001e080000000000 */
[----:B------:R-:W-:-:S04]  /*2360*/  DFMA R18, R6, R6, -R20 ;  /* 0x000000060612722b */ /* 0x000fc80000000814 */
[----:B--2---:R-:W1:-:S04]  /*2370*/  DFMA R34, R6, R20, -R8 ;  /* 0x000000140622722b */ /* 0x004e480000000808 */
[----:B0-----:R-:W0:-:S04]  /*2380*/  DADD R10, R14, R12 ;  /* 0x000000000e0a7229 */ /* 0x001e08000000000c */
[----:B-1----:R-:W-:-:S04]  /*2390*/  DFMA R20, R4, R20, R34 ;  /* 0x000000140414722b */ /* 0x002fc80000000022 */
[----:B------:R-:W1:-:S04]  /*23a0*/  DFMA R22, R6, R22, R18 ;  /* 0x000000160616722b */ /* 0x000e480000000012 */
[----:B0-----:R-:W0:-:S04]  /*23b0*/  DMUL R18, R10, R8 ;  /* 0x000000080a127228 */ /* 0x001e080000000000 */
[----:B-1----:R-:W-:-:S04]  /*23c0*/  DFMA R20, R6, R22, R20 ;  /* 0x000000160614722b */ /* 0x002fc80000000014 */
[----:B------:R-:W1:-:S04]  /*23d0*/  DADD R14, R14, -R10 ;  /* 0x000000000e0e7229 */ /* 0x000e48000000080a */
[----:B0-----:R-:W0:-:S04]  /*23e0*/  DFMA R22, R10, R8, -R18 ;  /* 0x000000080a16722b */ /* 0x001e080000000812 */
[----:B-1----:R1:W-:Y:S02]  /*23f0*/  DADD R14, R12, R14 ;  /* 0x000000000c0e7229 */ /* 0x0023e4000000000e */
[----:B-1----:R-:W-:Y:S02]  /*2400*/  IMAD.MOV.U32 R12, RZ, RZ, -0x105c611 ;  /* 0xfefa39efff0c7424 */ /* 0x002fe400078e00ff */
[----:B0-----:R-:W0:Y:S01]  /*2410*/  DFMA R20, R10, R20, R22 ;  /* 0x000000140a14722b */ /* 0x001e220000000016 */
[----:B------:R-:W-:-:S07]  /*2420*/  IMAD.MOV.U32 R13, RZ, RZ, 0x3fe62e42 ;  /* 0x3fe62e42ff0d7424 */ /* 0x000fce00078e00ff */
[----:B0-----:R-:W0:-:S08]  /*2430*/  DFMA R14, R14, R8, R20 ;  /* 0x000000080e0e722b */ /* 0x001e100000000014 */
[----:B0-----:R-:W0:-:S08]  /*2440*/  DADD R10, R18, R14 ;  /* 0x00000000120a7229 */ /* 0x001e10000000000e */
[----:B0-----:R-:W0:-:S04]  /*2450*/  DADD R8, R6, R10 ;  /* 0x0000000006087229 */ /* 0x001e08000000000a */
[----:B------:R-:W1:-:S04]  /*2460*/  DADD R18, R18, -R10 ;  /* 0x0000000012127229 */ /* 0x000e48000000080a */
[----:B0-----:R-:W0:-:S04]  /*2470*/  DADD R6, R6, -R8 ;  /* 0x0000000006067229 */ /* 0x001e080000000808 */
[----:B-1----:R-:W-:-:S04]  /*2480*/  DADD R18, R14, R18 ;  /* 0x000000000e127229 */ /* 0x002fc80000000012 */
[----:B0-----:R-:W0:-:S08]  /*2490*/  DADD R6, R10, R6 ;  /* 0x000000000a067229 */ /* 0x001e100000000006 */
[----:B0-----:R-:W0:-:S08]  /*24a0*/  DADD R6, R18, R6 ;  /* 0x0000000012067229 */ /* 0x001e100000000006 */
[----:B0-----:R-:W0:-:S08]  /*24b0*/  DADD R6, R4, R6 ;  /* 0x0000000004067229 */ /* 0x001e100000000006 */
[----:B0-----:R-:W0:-:S08]  /*24c0*/  DADD R10, R8, R6 ;  /* 0x00000000080a7229 */ /* 0x001e100000000006 */
[----:B0-----:R-:W0:-:S04]  /*24d0*/  DFMA R4, R12, 3, R10 ;  /* 0x400800000c04782b */ /* 0x001e08000000000a */
[----:B------:R-:W1:-:S04]  /*24e0*/  DADD R8, R8, -R10 ;  /* 0x0000000008087229 */ /* 0x000e48000000080a */
[----:B0-----:R-:W0:-:S04]  /*24f0*/  DFMA R12, R12, -3, R4 ;  /* 0xc00800000c0c782b */ /* 0x001e080000000004 */
[----:B-1----:R1:W-:Y:S02]  /*2500*/  DADD R8, R6, R8 ;  /* 0x0000000006087229 */ /* 0x0023e40000000008 */
[----:B-1----:R-:W-:Y:S02]  /*2510*/  IMAD.MOV.U32 R6, RZ, RZ, 0x3b39803f ;  /* 0x3b39803fff067424 */ /* 0x002fe400078e00ff */
[----:B0-----:R-:W0:Y:S01]  /*2520*/  DADD R12, -R10, R12 ;  /* 0x000000000a0c7229 */ /* 0x001e22000000010c */
[----:B------:R-:W-:-:S07]  /*2530*/  IMAD.MOV.U32 R7, RZ, RZ, 0x3c7abc9e ;  /* 0x3c7abc9eff077424 */ /* 0x000fce00078e00ff */
[----:B0-----:R0:W1:Y:S02]  /*2540*/  DADD R8, R8, -R12 ;  /* 0x0000000008087229 */ /* 0x001064000000080c */
[----:B0-----:R-:W-:Y:S01]  /*2550*/  LOP3.LUT R13, R0, 0xff0fffff, RZ, 0xc0, !PT ;  /* 0xff0fffff000d7812 */ /* 0x001fe200078ec0ff */
[----:B------:R-:W-:-:S05]  /*2560*/  IMAD.MOV.U32 R12, RZ, RZ, R24 ;  /* 0x000000ffff0c7224 */ /* 0x000fca00078e0018 */
[----:B-1----:R0:W1:Y:S02]  /*2570*/  DFMA R8, R6, 3, R8 ;  /* 0x400800000608782b */ /* 0x0020640000000008 */
[----:B0-----:R-:W-:-:S05]  /*2580*/  IMAD.IADD R6, R0, 0x1, R0 ;  /* 0x0000000100067824 */ /* 0x001fca00078e0200 */
[----:B------:R-:W-:Y:S02]  /*2590*/  ISETP.GT.U32.AND P1, PT, R6, -0x2000001, PT ;  /* 0xfdffffff0600780c */ /* 0x000fe40003f24070 */
[----:B-1----:R-:W0:Y:S02]  /*25a0*/  DADD R6, R4, R8 ;  /* 0x0000000004067229 */ /* 0x002e240000000008 */
[----:B------:R-:W-:-:S06]  /*25b0*/  SEL R13, R13, R0, P1 ;  /* 0x000000000d0d7207 */ /* 0x000fcc0000800000 */
[----:B0-----:R-:W0:-:S04]  /*25c0*/  DADD R10, R4, -R6 ;  /* 0x00000000040a7229 */ /* 0x001e080000000806 */
[----:B------:R-:W1:-:S04]  /*25d0*/  DMUL R4, R6, R12 ;  /* 0x0000000c06047228 */ /* 0x000e480000000000 */
[----:B0-----:R-:W-:-:S04]  /*25e0*/  DADD R10, R8, R10 ;  /* 0x00000000080a7229 */ /* 0x001fc8000000000a */
[----:B-1----:R-:W0:-:S08]  /*25f0*/  DFMA R6, R6, R12, -R4 ;  /* 0x0000000c0606722b */ /* 0x002e100000000804 */
[----:B0-----:R0:W1:Y:S02]  /*2600*/  DFMA R6, R10, R12, R6 ;  /* 0x0000000c0a06722b */ /* 0x0010640000000006 */
[----:B0-----:R-:W-:Y:S02]  /*2610*/  IMAD.MOV.U32 R10, RZ, RZ, 0x652b82fe ;  /* 0x652b82feff0a7424 */ /* 0x001fe400078e00ff */
[----:B------:R-:W-:-:S04]  /*2620*/  IMAD.MOV.U32 R11, RZ, RZ, 0x3ff71547 ;  /* 0x3ff71547ff0b7424 */ /* 0x000fc800078e00ff */
[----:B-1----:R-:W0:-:S08]  /*2630*/  DADD R8, R4, R6 ;  /* 0x0000000004087229 */ /* 0x002e100000000006 */
[----:B0-----:R-:W0:Y:S01]  /*2640*/  DFMA R10, R8, R10, 6.75539944105574400000e+15 ;  /* 0x43380000080a742b */ /* 0x001e22000000000a */
[----:B------:R-:W-:-:S03]  /*2650*/  FSETP.GEU.AND P1, PT, |R9|, 4.1917929649353027344, PT ;  /* 0x4086232b0900780b */ /* 0x000fc60003f2e200 */
[----:B------:R-:W-:-:S04]  /*2660*/  DADD R4, R4, -R8 ;  /* 0x0000000004047229 */ /* 0x000fc80000000808 */
[----:B0-----:R-:W0:-:S08]  /*2670*/  DADD R12, R10, -6.75539944105574400000e+15 ;  /* 0xc33800000a0c7429 */ /* 0x001e100000000000 */
[----:B0-----:R-:W0:-:S08]  /*2680*/  DFMA R14, R12, c[0x2][0x40], R8 ;  /* 0x008010000c0e7a2b */ /* 0x001e100000000008 */
[----:B0-----:R0:W1:Y:S02]  /*2690*/  DFMA R12, R12, c[0x2][0x48], R14 ;  /* 0x008012000c0c7a2b */ /* 0x001064000000000e */
[----:B0-----:R-:W-:Y:S02]  /*26a0*/  IMAD.MOV.U32 R14, RZ, RZ, 0x69ce2bdf ;  /* 0x69ce2bdfff0e7424 */ /* 0x001fe400078e00ff */
[----:B------:R-:W-:-:S06]  /*26b0*/  IMAD.MOV.U32 R15, RZ, RZ, 0x3e5ade15 ;  /* 0x3e5ade15ff0f7424 */ /* 0x000fcc00078e00ff */
[----:B-1----:R-:W0:-:S08]  /*26c0*/  DFMA R14, R12, R14, c[0x2][0x50] ;  /* 0x008014000c0e762b */ /* 0x002e10000000000e */
[----:B0-----:R-:W0:-:S08]  /*26d0*/  DFMA R14, R12, R14, c[0x2][0x58] ;  /* 0x008016000c0e762b */ /* 0x001e10000000000e */
[----:B0-----:R-:W0:-:S08]  /*26e0*/  DFMA R14, R12, R14, c[0x2][0x60] ;  /* 0x008018000c0e762b */ /* 0x001e10000000000e */
[----:B0-----:R-:W0:-:S08]  /*26f0*/  DFMA R14, R12, R14, c[0x2][0x68] ;  /* 0x00801a000c0e762b */ /* 0x001e10000000000e */
[----:B0-----:R-:W0:-:S08]  /*2700*/  DFMA R14, R12, R14, c[0x2][0x70] ;  /* 0x00801c000c0e762b */ /* 0x001e10000000000e */
[----:B0-----:R-:W0:-:S08]  /*2710*/  DFMA R14, R12, R14, c[0x2][0x78] ;  /* 0x00801e000c0e762b */ /* 0x001e10000000000e */
[----:B0-----:R-:W0:-:S08]  /*2720*/  DFMA R14, R12, R14, c[0x2][0x80] ;  /* 0x008020000c0e762b */ /* 0x001e10000000000e */
[----:B0-----:R-:W0:-:S08]  /*2730*/  DFMA R14, R12, R14, c[0x2][0x88] ;  /* 0x008022000c0e762b */ /* 0x001e10000000000e */
[----:B0-----:R-:W0:-:S08]  /*2740*/  DFMA R14, R12, R14, c[0x2][0x90] ;  /* 0x008024000c0e762b */ /* 0x001e10000000000e */
[----:B0-----:R-:W0:-:S08]  /*2750*/  DFMA R14, R12, R14, 1 ;  /* 0x3ff000000c0e742b */ /* 0x001e10000000000e */
[----:B0-----:R-:W0:-:S09]  /*2760*/  DFMA R14, R12, R14, 1 ;  /* 0x3ff000000c0e742b */ /* 0x001e12000000000e */
[----:B0-----:R-:W-:Y:S02]  /*2770*/  IMAD R13, R10, 0x100000, R15 ;  /* 0x001000000a0d7824 */ /* 0x001fe400078e020f */
[----:B------:R-:W-:Y:S01]  /*2780*/  IMAD.MOV.U32 R12, RZ, RZ, R14 ;  /* 0x000000ffff0c7224 */ /* 0x000fe200078e000e */
[----:B------:R-:W-:Y:S07]  /*2790*/  @!P1 BRA `(.L_x_48) ;  /* 0x000000c000009947 */ /* 0x000fee0003800000 */
[----:B------:R-:W-:Y:S01]  /*27a0*/  FSETP.GEU.AND P2, PT, |R9|, 4.2275390625, PT ;  /* 0x408748000900780b */ /* 0x000fe20003f4e200 */
[----:B------:R-:W-:-:S04]  /*27b0*/  DSETP.GEU.AND P1, PT, R8, RZ, PT ;  /* 0x000000ff0800722a */ /* 0x000fc80003f2e000 */
[----:B------:R-:W0:-:S07]  /*27c0*/  DADD R8, R8, +INF ;  /* 0x7ff0000008087429 */ /* 0x000e0e0000000000 */
[----:B------:R-:W-:Y:S02]  /*27d0*/  @!P2 LEA.HI R0, R10, R10, RZ, 0x1 ;  /* 0x0000000a0a00a211 */ /* 0x000fe400078f08ff */
[----:B0-----:R-:W-:Y:S01]  /*27e0*/  FSEL R12, R8, RZ, P1 ;  /* 0x000000ff080c7208 */ /* 0x001fe20000800000 */
[----:B------:R-:W-:Y:S01]  /*27f0*/  @!P2 IMAD.MOV.U32 R8, RZ, RZ, RZ ;  /* 0x000000ffff08a224 */ /* 0x000fe200078e00ff */
[----:B------:R-:W-:Y:S02]  /*2800*/  @!P2 SHF.R.S32.HI R11, RZ, 0x1, R0 ;  /* 0x00000001ff0ba819 */ /* 0x000fe40000011400 */
[----:B------:R-:W-:-:S03]  /*2810*/  FSEL R13, R9, RZ, P1 ;  /* 0x000000ff090d7208 */ /* 0x000fc60000800000 */
[----:B------:R-:W-:Y:S02]  /*2820*/  @!P2 IMAD.IADD R10, R10, 0x1, -R11 ;  /* 0x000000010a0aa824 */ /* 0x000fe400078e0a0b */
[----:B------:R-:W-:-:S03]  /*2830*/  @!P2 IMAD R15, R11, 0x100000, R15 ;  /* 0x001000000b0fa824 */ /* 0x000fc600078e020f */
[----:B------:R-:W-:-:S06]  /*2840*/  @!P2 LEA R9, R10, 0x3ff00000, 0x14 ;  /* 0x3ff000000a09a811 */ /* 0x000fcc00078ea0ff */
[----:B------:R0:W1:-:S09]  /*2850*/  @!P2 DMUL R12, R14, R8 ;  /* 0x000000080e0ca228 */ /* 0x0000520000000000 */
.L_x_48:
[----:B------:R-:W-:Y:S05]  /*2860*/  BSYNC B2 ;  /* 0x0000000000027941 */ /* 0x000fea0003800000 */
.L_x_47:
[----:B-1----:R-:W-:Y:S01]  /*2870*/  ISETP.NE.AND P1, PT, R12, RZ, PT ;  /* 0x000000ff0c00720c */ /* 0x002fe20003f25270 */
[----:B------:R-:W1:Y:S01]  /*2880*/  DADD R4, R6, R4 ;  /* 0x0000000006047229 */ /* 0x000e620000000004 */
[----:B------:R-:W-:-:S04]  /*2890*/  LOP3.LUT R0, R13, 0x7fffffff, RZ, 0xc0, !PT ;  /* 0x7fffffff0d007812 */ /* 0x000fc800078ec0ff */
[----:B------:R-:W-:-:S12]  /*28a0*/  ISETP.EQ.AND P1, PT, R0, 0x7ff00000, !P1 ;  /* 0x7ff000000000780c */ /* 0x000fd80004f22270 */
[----:B-1----:R1:W2:Y:S02]  /*28b0*/  @!P1 DFMA R12, R4, R12, R12 ;  /* 0x0000000c040c922b */ /* 0x0022a4000000000c */
[----:B-1----:R-:W-:Y:S02]  /*28c0*/  IMAD.MOV.U32 R4, RZ, RZ, R32 ;  /* 0x000000ffff047224 */ /* 0x002fe400078e0020 */
[----:B------:R-:W-:-:S05]  /*28d0*/  IMAD.MOV.U32 R5, RZ, RZ, 0x0 ;  /* 0x00000000ff057424 */ /* 0x000fca00078e00ff */
[----:B--2---:R-:W-:Y:S02]  /*28e0*/  IMAD.MOV.U32 R6, RZ, RZ, R12 ;  /* 0x000000ffff067224 */ /* 0x004fe400078e000c */
[----:B------:R-:W-:Y:S01]  /*28f0*/  IMAD.MOV.U32 R7, RZ, RZ, R13 ;  /* 0x000000ffff077224 */ /* 0x000fe200078e000d */
[----:B0-----:R-:W-:Y:S07]  /*2900*/  RET.REL.NODEC R4 `(subComputation) ;  /* 0xffffd6f004007950 */ /* 0x001fee0003c3ffff */
.L_x_49:
[----:B------:R-:W-:-:S00]  /*2910*/  BRA `(.L_x_49) ;  /* 0xfffffff000007947 */ /* 0x000fc0000383ffff */
[----:B------:R-:W-:-:S00]  /*2920*/  NOP ;  /* 0x0000000000007918 */ /* 0x000fc00000000000 */
[----:B------:R-:W-:-:S00]  /*2930*/  NOP ;  /* 0x0000000000007918 */ /* 0x000fc00000000000 */
[----:B------:R-:W-:-:S00]  /*2940*/  NOP ;  /* 0x0000000000007918 */ /* 0x000fc00000000000 */
[----:B------:R-:W-:-:S00]  /*2950*/  NOP ;  /* 0x0000000000007918 */ /* 0x000fc00000000000 */
[----:B------:R-:W-:-:S00]  /*2960*/  NOP ;  /* 0x0000000000007918 */ /* 0x000fc00000000000 */
[----:B------:R-:W-:-:S00]  /*2970*/  NOP ;  /* 0x0000000000007918 */ /* 0x000fc00000000000 */
.L_x_53:
